//
// Generated by NVIDIA NVVM Compiler
//
// Compiler Build ID: CL-36424714
// Cuda compilation tools, release 13.0, V13.0.88
// Based on NVVM 20.0.0
//

.version 9.0
.target sm_100
.address_size 64

	// .globl	_Z32attention_fwd_kernel_ultra_largeILi64EEvPKfS1_S1_Pfiiiiif
.extern .shared .align 16 .b8 smem[];

.visible .entry _Z32attention_fwd_kernel_ultra_largeILi64EEvPKfS1_S1_Pfiiiiif(
	.param .u64 .ptr .align 1 _Z32attention_fwd_kernel_ultra_largeILi64EEvPKfS1_S1_Pfiiiiif_param_0,
	.param .u64 .ptr .align 1 _Z32attention_fwd_kernel_ultra_largeILi64EEvPKfS1_S1_Pfiiiiif_param_1,
	.param .u64 .ptr .align 1 _Z32attention_fwd_kernel_ultra_largeILi64EEvPKfS1_S1_Pfiiiiif_param_2,
	.param .u64 .ptr .align 1 _Z32attention_fwd_kernel_ultra_largeILi64EEvPKfS1_S1_Pfiiiiif_param_3,
	.param .u32 _Z32attention_fwd_kernel_ultra_largeILi64EEvPKfS1_S1_Pfiiiiif_param_4,
	.param .u32 _Z32attention_fwd_kernel_ultra_largeILi64EEvPKfS1_S1_Pfiiiiif_param_5,
	.param .u32 _Z32attention_fwd_kernel_ultra_largeILi64EEvPKfS1_S1_Pfiiiiif_param_6,
	.param .u32 _Z32attention_fwd_kernel_ultra_largeILi64EEvPKfS1_S1_Pfiiiiif_param_7,
	.param .u32 _Z32attention_fwd_kernel_ultra_largeILi64EEvPKfS1_S1_Pfiiiiif_param_8,
	.param .f32 _Z32attention_fwd_kernel_ultra_largeILi64EEvPKfS1_S1_Pfiiiiif_param_9
)
{
	.reg .pred 	%p<70>;
	.reg .b32 	%r<217>;
	.reg .b32 	%f<445>;
	.reg .b64 	%rd<78>;

	ld.param.u64 	%rd15, [_Z32attention_fwd_kernel_ultra_largeILi64EEvPKfS1_S1_Pfiiiiif_param_0];
	ld.param.u64 	%rd16, [_Z32attention_fwd_kernel_ultra_largeILi64EEvPKfS1_S1_Pfiiiiif_param_1];
	ld.param.u64 	%rd17, [_Z32attention_fwd_kernel_ultra_largeILi64EEvPKfS1_S1_Pfiiiiif_param_2];
	ld.param.u64 	%rd18, [_Z32attention_fwd_kernel_ultra_largeILi64EEvPKfS1_S1_Pfiiiiif_param_3];
	ld.param.u32 	%r75, [_Z32attention_fwd_kernel_ultra_largeILi64EEvPKfS1_S1_Pfiiiiif_param_6];
	ld.param.u32 	%r76, [_Z32attention_fwd_kernel_ultra_largeILi64EEvPKfS1_S1_Pfiiiiif_param_7];
	ld.param.u32 	%r77, [_Z32attention_fwd_kernel_ultra_largeILi64EEvPKfS1_S1_Pfiiiiif_param_8];
	ld.param.f32 	%f61, [_Z32attention_fwd_kernel_ultra_largeILi64EEvPKfS1_S1_Pfiiiiif_param_9];
	cvta.to.global.u64 	%rd1, %rd16;
	cvta.to.global.u64 	%rd2, %rd15;
	cvta.to.global.u64 	%rd3, %rd17;
	cvta.to.global.u64 	%rd4, %rd18;
	mov.u32 	%r1, %ctaid.x;
	setp.ge.s32 	%p1, %r1, %r75;
	@%p1 bra 	$L__BB0_8;
	mov.u32 	%r78, %ctaid.y;
	mov.u32 	%r216, %tid.x;
	mul.lo.s32 	%r79, %r77, %r76;
	mul.lo.s32 	%r3, %r79, %r78;
	mad.lo.s32 	%r80, %r78, %r75, %r1;
	mul.lo.s32 	%r4, %r80, %r77;
	setp.lt.s32 	%p2, %r76, 1;
	mov.f32 	%f415, 0f00000000;
	@%p2 bra 	$L__BB0_5;
	and.b32  	%r5, %r77, 3;
	mov.u32 	%r6, %ntid.x;
	and.b32  	%r7, %r216, 31;
	shr.u32 	%r82, %r216, 3;
	mov.u32 	%r83, smem;
	add.s32 	%r84, %r83, 256;
	add.s32 	%r8, %r84, %r82;
	add.s32 	%r85, %r6, 31;
	shr.u32 	%r9, %r85, 5;
	shl.b32 	%r86, %r216, 2;
	and.b32  	%r87, %r86, 124;
	add.s32 	%r10, %r84, %r87;
	add.s32 	%r11, %r77, -1;
	and.b32  	%r12, %r77, 15;
	and.b32  	%r13, %r77, 7;
	shr.u32 	%r88, %r11, 2;
	add.s32 	%r89, %r88, 1;
	mul.f32 	%f1, %f61, 0f00000000;
	and.b32  	%r14, %r77, 2147483632;
	and.b32  	%r15, %r89, 3;
	and.b32  	%r16, %r89, 2147483644;
	neg.s32 	%r17, %r14;
	add.s64 	%rd5, %rd2, 32;
	add.s64 	%rd6, %rd1, 32;
	mov.f32 	%f416, 0fFF800000;
	mov.f32 	%f415, 0f00000000;
	mov.b32 	%r194, 0;
	mov.u32 	%r195, %r194;
$L__BB0_3:
	add.s32 	%r21, %r195, 64;
	min.s32 	%r22, %r76, %r21;
	and.b32  	%r23, %r22, 7;
	and.b32  	%r24, %r22, 15;
	sub.s32 	%r25, %r22, %r195;
	setp.ge.s32 	%p3, %r216, %r25;
	@%p3 bra 	$L__BB0_36;
	setp.ne.s32 	%p4, %r5, 0;
	@%p4 bra 	$L__BB0_20;
	bra.uni 	$L__BB0_9;
$L__BB0_5:
	setp.ge.s32 	%p68, %r216, %r77;
	@%p68 bra 	$L__BB0_8;
	mov.u32 	%r18, %ntid.x;
$L__BB0_7:
	add.s32 	%r193, %r216, %r4;
	mul.wide.s32 	%rd76, %r193, 4;
	add.s64 	%rd77, %rd4, %rd76;
	ld.global.f32 	%f412, [%rd77];
	div.rn.f32 	%f413, %f412, %f415;
	st.global.f32 	[%rd77], %f413;
	add.s32 	%r216, %r216, %r18;
	setp.lt.s32 	%p69, %r216, %r77;
	@%p69 bra 	$L__BB0_7;
$L__BB0_8:
	ret;
$L__BB0_9:
	setp.gt.s32 	%p16, %r77, 0;
	mov.u32 	%r200, %r216;
	@%p16 bra 	$L__BB0_10;
	bra.uni 	$L__BB0_19;
$L__BB0_10:
	mov.u32 	%r196, %r216;
$L__BB0_11:
	setp.lt.u32 	%p18, %r11, 12;
	add.s32 	%r110, %r196, %r195;
	mad.lo.s32 	%r27, %r110, %r77, %r3;
	mov.f32 	%f420, 0f00000000;
	mov.b32 	%r199, 0;
	@%p18 bra 	$L__BB0_14;
	mov.f32 	%f420, 0f00000000;
	mov.b32 	%r199, 0;
	mov.u32 	%r198, %r199;
$L__BB0_13:
	.pragma "nounroll";
	add.s32 	%r112, %r199, %r4;
	mul.wide.s32 	%rd33, %r112, 4;
	add.s64 	%rd34, %rd2, %rd33;
	ld.global.nc.v4.f32 	{%f160, %f161, %f162, %f163}, [%rd34];
	add.s32 	%r113, %r199, %r27;
	mul.wide.s32 	%rd35, %r113, 4;
	add.s64 	%rd36, %rd1, %rd35;
	ld.global.nc.v4.f32 	{%f164, %f165, %f166, %f167}, [%rd36];
	mul.f32 	%f168, %f161, %f165;
	fma.rn.f32 	%f169, %f160, %f164, %f168;
	fma.rn.f32 	%f170, %f162, %f166, %f169;
	fma.rn.f32 	%f171, %f163, %f167, %f170;
	add.f32 	%f172, %f420, %f171;
	ld.global.nc.v4.f32 	{%f173, %f174, %f175, %f176}, [%rd34+16];
	ld.global.nc.v4.f32 	{%f177, %f178, %f179, %f180}, [%rd36+16];
	mul.f32 	%f181, %f174, %f178;
	fma.rn.f32 	%f182, %f173, %f177, %f181;
	fma.rn.f32 	%f183, %f175, %f179, %f182;
	fma.rn.f32 	%f184, %f176, %f180, %f183;
	add.f32 	%f185, %f172, %f184;
	ld.global.nc.v4.f32 	{%f186, %f187, %f188, %f189}, [%rd34+32];
	ld.global.nc.v4.f32 	{%f190, %f191, %f192, %f193}, [%rd36+32];
	mul.f32 	%f194, %f187, %f191;
	fma.rn.f32 	%f195, %f186, %f190, %f194;
	fma.rn.f32 	%f196, %f188, %f192, %f195;
	fma.rn.f32 	%f197, %f189, %f193, %f196;
	add.f32 	%f198, %f185, %f197;
	ld.global.nc.v4.f32 	{%f199, %f200, %f201, %f202}, [%rd34+48];
	ld.global.nc.v4.f32 	{%f203, %f204, %f205, %f206}, [%rd36+48];
	mul.f32 	%f207, %f200, %f204;
	fma.rn.f32 	%f208, %f199, %f203, %f207;
	fma.rn.f32 	%f209, %f201, %f205, %f208;
	fma.rn.f32 	%f210, %f202, %f206, %f209;
	add.f32 	%f420, %f198, %f210;
	add.s32 	%r199, %r199, 16;
	add.s32 	%r198, %r198, 4;
	setp.ne.s32 	%p19, %r198, %r16;
	@%p19 bra 	$L__BB0_13;
$L__BB0_14:
	setp.eq.s32 	%p20, %r15, 0;
	@%p20 bra 	$L__BB0_18;
	setp.eq.s32 	%p21, %r15, 1;
	add.s32 	%r114, %r199, %r4;
	mul.wide.s32 	%rd37, %r114, 4;
	add.s64 	%rd7, %rd2, %rd37;
	ld.global.nc.v4.f32 	{%f211, %f212, %f213, %f214}, [%rd7];
	add.s32 	%r115, %r199, %r27;
	mul.wide.s32 	%rd38, %r115, 4;
	add.s64 	%rd8, %rd1, %rd38;
	ld.global.nc.v4.f32 	{%f215, %f216, %f217, %f218}, [%rd8];
	mul.f32 	%f219, %f212, %f216;
	fma.rn.f32 	%f220, %f211, %f215, %f219;
	fma.rn.f32 	%f221, %f213, %f217, %f220;
	fma.rn.f32 	%f222, %f214, %f218, %f221;
	add.f32 	%f420, %f420, %f222;
	@%p21 bra 	$L__BB0_18;
	setp.eq.s32 	%p22, %r15, 2;
	ld.global.nc.v4.f32 	{%f223, %f224, %f225, %f226}, [%rd7+16];
	ld.global.nc.v4.f32 	{%f227, %f228, %f229, %f230}, [%rd8+16];
	mul.f32 	%f231, %f224, %f228;
	fma.rn.f32 	%f232, %f223, %f227, %f231;
	fma.rn.f32 	%f233, %f225, %f229, %f232;
	fma.rn.f32 	%f234, %f226, %f230, %f233;
	add.f32 	%f420, %f420, %f234;
	@%p22 bra 	$L__BB0_18;
	ld.global.nc.v4.f32 	{%f235, %f236, %f237, %f238}, [%rd7+32];
	ld.global.nc.v4.f32 	{%f239, %f240, %f241, %f242}, [%rd8+32];
	mul.f32 	%f243, %f236, %f240;
	fma.rn.f32 	%f244, %f235, %f239, %f243;
	fma.rn.f32 	%f245, %f237, %f241, %f244;
	fma.rn.f32 	%f246, %f238, %f242, %f245;
	add.f32 	%f420, %f420, %f246;
$L__BB0_18:
	mul.f32 	%f247, %f61, %f420;
	shl.b32 	%r116, %r196, 2;
	mov.u32 	%r117, smem;
	add.s32 	%r118, %r117, %r116;
	st.shared.f32 	[%r118], %f247;
	add.s32 	%r196, %r196, %r6;
	setp.lt.s32 	%p23, %r196, %r25;
	@%p23 bra 	$L__BB0_11;
	bra.uni 	$L__BB0_36;
$L__BB0_19:
	shl.b32 	%r106, %r200, 2;
	mov.u32 	%r107, smem;
	add.s32 	%r108, %r107, %r106;
	st.shared.f32 	[%r108], %f1;
	add.s32 	%r200, %r200, %r6;
	setp.lt.s32 	%p17, %r200, %r25;
	@%p17 bra 	$L__BB0_19;
	bra.uni 	$L__BB0_36;
$L__BB0_20:
	setp.gt.s32 	%p5, %r77, 0;
	mov.u32 	%r208, %r216;
	@%p5 bra 	$L__BB0_21;
	bra.uni 	$L__BB0_35;
$L__BB0_21:
	mov.u32 	%r201, %r216;
$L__BB0_22:
	setp.lt.u32 	%p7, %r11, 15;
	add.s32 	%r94, %r201, %r195;
	mad.lo.s32 	%r37, %r94, %r77, %r3;
	mov.f32 	%f427, 0f00000000;
	mov.b32 	%r206, 0;
	@%p7 bra 	$L__BB0_25;
	mov.f32 	%f427, 0f00000000;
	mov.u32 	%r202, %r37;
	mov.u32 	%r203, %r4;
	mov.u32 	%r204, %r17;
$L__BB0_24:
	.pragma "nounroll";
	mul.wide.s32 	%rd19, %r203, 4;
	add.s64 	%rd20, %rd5, %rd19;
	mul.wide.s32 	%rd21, %r202, 4;
	add.s64 	%rd22, %rd6, %rd21;
	ld.global.nc.f32 	%f68, [%rd20+-32];
	ld.global.nc.f32 	%f69, [%rd22+-32];
	fma.rn.f32 	%f70, %f68, %f69, %f427;
	ld.global.nc.f32 	%f71, [%rd20+-28];
	ld.global.nc.f32 	%f72, [%rd22+-28];
	fma.rn.f32 	%f73, %f71, %f72, %f70;
	ld.global.nc.f32 	%f74, [%rd20+-24];
	ld.global.nc.f32 	%f75, [%rd22+-24];
	fma.rn.f32 	%f76, %f74, %f75, %f73;
	ld.global.nc.f32 	%f77, [%rd20+-20];
	ld.global.nc.f32 	%f78, [%rd22+-20];
	fma.rn.f32 	%f79, %f77, %f78, %f76;
	ld.global.nc.f32 	%f80, [%rd20+-16];
	ld.global.nc.f32 	%f81, [%rd22+-16];
	fma.rn.f32 	%f82, %f80, %f81, %f79;
	ld.global.nc.f32 	%f83, [%rd20+-12];
	ld.global.nc.f32 	%f84, [%rd22+-12];
	fma.rn.f32 	%f85, %f83, %f84, %f82;
	ld.global.nc.f32 	%f86, [%rd20+-8];
	ld.global.nc.f32 	%f87, [%rd22+-8];
	fma.rn.f32 	%f88, %f86, %f87, %f85;
	ld.global.nc.f32 	%f89, [%rd20+-4];
	ld.global.nc.f32 	%f90, [%rd22+-4];
	fma.rn.f32 	%f91, %f89, %f90, %f88;
	ld.global.nc.f32 	%f92, [%rd20];
	ld.global.nc.f32 	%f93, [%rd22];
	fma.rn.f32 	%f94, %f92, %f93, %f91;
	ld.global.nc.f32 	%f95, [%rd20+4];
	ld.global.nc.f32 	%f96, [%rd22+4];
	fma.rn.f32 	%f97, %f95, %f96, %f94;
	ld.global.nc.f32 	%f98, [%rd20+8];
	ld.global.nc.f32 	%f99, [%rd22+8];
	fma.rn.f32 	%f100, %f98, %f99, %f97;
	ld.global.nc.f32 	%f101, [%rd20+12];
	ld.global.nc.f32 	%f102, [%rd22+12];
	fma.rn.f32 	%f103, %f101, %f102, %f100;
	ld.global.nc.f32 	%f104, [%rd20+16];
	ld.global.nc.f32 	%f105, [%rd22+16];
	fma.rn.f32 	%f106, %f104, %f105, %f103;
	ld.global.nc.f32 	%f107, [%rd20+20];
	ld.global.nc.f32 	%f108, [%rd22+20];
	fma.rn.f32 	%f109, %f107, %f108, %f106;
	ld.global.nc.f32 	%f110, [%rd20+24];
	ld.global.nc.f32 	%f111, [%rd22+24];
	fma.rn.f32 	%f112, %f110, %f111, %f109;
	ld.global.nc.f32 	%f113, [%rd20+28];
	ld.global.nc.f32 	%f114, [%rd22+28];
	fma.rn.f32 	%f427, %f113, %f114, %f112;
	add.s32 	%r204, %r204, 16;
	add.s32 	%r203, %r203, 16;
	add.s32 	%r202, %r202, 16;
	setp.ne.s32 	%p8, %r204, 0;
	mov.u32 	%r206, %r14;
	@%p8 bra 	$L__BB0_24;
$L__BB0_25:
	setp.eq.s32 	%p9, %r12, 0;
	@%p9 bra 	$L__BB0_34;
	add.s32 	%r95, %r12, -1;
	setp.lt.u32 	%p10, %r95, 7;
	@%p10 bra 	$L__BB0_28;
	add.s32 	%r96, %r206, %r4;
	mul.wide.s32 	%rd23, %r96, 4;
	add.s64 	%rd24, %rd2, %rd23;
	ld.global.nc.f32 	%f116, [%rd24];
	add.s32 	%r97, %r206, %r37;
	mul.wide.s32 	%rd25, %r97, 4;
	add.s64 	%rd26, %rd1, %rd25;
	ld.global.nc.f32 	%f117, [%rd26];
	fma.rn.f32 	%f118, %f116, %f117, %f427;
	ld.global.nc.f32 	%f119, [%rd24+4];
	ld.global.nc.f32 	%f120, [%rd26+4];
	fma.rn.f32 	%f121, %f119, %f120, %f118;
	ld.global.nc.f32 	%f122, [%rd24+8];
	ld.global.nc.f32 	%f123, [%rd26+8];
	fma.rn.f32 	%f124, %f122, %f123, %f121;
	ld.global.nc.f32 	%f125, [%rd24+12];
	ld.global.nc.f32 	%f126, [%rd26+12];
	fma.rn.f32 	%f127, %f125, %f126, %f124;
	ld.global.nc.f32 	%f128, [%rd24+16];
	ld.global.nc.f32 	%f129, [%rd26+16];
	fma.rn.f32 	%f130, %f128, %f129, %f127;
	ld.global.nc.f32 	%f131, [%rd24+20];
	ld.global.nc.f32 	%f132, [%rd26+20];
	fma.rn.f32 	%f133, %f131, %f132, %f130;
	ld.global.nc.f32 	%f134, [%rd24+24];
	ld.global.nc.f32 	%f135, [%rd26+24];
	fma.rn.f32 	%f136, %f134, %f135, %f133;
	ld.global.nc.f32 	%f137, [%rd24+28];
	ld.global.nc.f32 	%f138, [%rd26+28];
	fma.rn.f32 	%f427, %f137, %f138, %f136;
	add.s32 	%r206, %r206, 8;
$L__BB0_28:
	setp.eq.s32 	%p11, %r13, 0;
	@%p11 bra 	$L__BB0_34;
	add.s32 	%r98, %r13, -1;
	setp.lt.u32 	%p12, %r98, 3;
	@%p12 bra 	$L__BB0_31;
	add.s32 	%r99, %r206, %r4;
	mul.wide.s32 	%rd27, %r99, 4;
	add.s64 	%rd28, %rd2, %rd27;
	ld.global.nc.f32 	%f139, [%rd28];
	add.s32 	%r100, %r206, %r37;
	mul.wide.s32 	%rd29, %r100, 4;
	add.s64 	%rd30, %rd1, %rd29;
	ld.global.nc.f32 	%f140, [%rd30];
	fma.rn.f32 	%f141, %f139, %f140, %f427;
	ld.global.nc.f32 	%f142, [%rd28+4];
	ld.global.nc.f32 	%f143, [%rd30+4];
	fma.rn.f32 	%f144, %f142, %f143, %f141;
	ld.global.nc.f32 	%f145, [%rd28+8];
	ld.global.nc.f32 	%f146, [%rd30+8];
	fma.rn.f32 	%f147, %f145, %f146, %f144;
	ld.global.nc.f32 	%f148, [%rd28+12];
	ld.global.nc.f32 	%f149, [%rd30+12];
	fma.rn.f32 	%f427, %f148, %f149, %f147;
	add.s32 	%r206, %r206, 4;
$L__BB0_31:
	setp.eq.s32 	%p13, %r5, 1;
	add.s32 	%r101, %r206, %r4;
	mul.wide.s32 	%rd31, %r101, 4;
	add.s64 	%rd9, %rd2, %rd31;
	ld.global.nc.f32 	%f150, [%rd9];
	add.s32 	%r102, %r206, %r37;
	mul.wide.s32 	%rd32, %r102, 4;
	add.s64 	%rd10, %rd1, %rd32;
	ld.global.nc.f32 	%f151, [%rd10];
	fma.rn.f32 	%f427, %f150, %f151, %f427;
	@%p13 bra 	$L__BB0_34;
	setp.eq.s32 	%p14, %r5, 2;
	ld.global.nc.f32 	%f152, [%rd9+4];
	ld.global.nc.f32 	%f153, [%rd10+4];
	fma.rn.f32 	%f427, %f152, %f153, %f427;
	@%p14 bra 	$L__BB0_34;
	ld.global.nc.f32 	%f154, [%rd9+8];
	ld.global.nc.f32 	%f155, [%rd10+8];
	fma.rn.f32 	%f427, %f154, %f155, %f427;
$L__BB0_34:
	mul.f32 	%f156, %f61, %f427;
	shl.b32 	%r103, %r201, 2;
	mov.u32 	%r104, smem;
	add.s32 	%r105, %r104, %r103;
	st.shared.f32 	[%r105], %f156;
	add.s32 	%r201, %r201, %r6;
	setp.lt.s32 	%p15, %r201, %r25;
	@%p15 bra 	$L__BB0_22;
	bra.uni 	$L__BB0_36;
$L__BB0_35:
	shl.b32 	%r90, %r208, 2;
	mov.u32 	%r91, smem;
	add.s32 	%r92, %r91, %r90;
	st.shared.f32 	[%r92], %f1;
	add.s32 	%r208, %r208, %r6;
	setp.lt.s32 	%p6, %r208, %r25;
	@%p6 bra 	$L__BB0_35;
$L__BB0_36:
	bar.sync 	0;
	mov.f32 	%f429, 0fFF800000;
	@%p3 bra 	$L__BB0_39;
	mov.f32 	%f429, 0fFF800000;
	mov.u32 	%r209, %r216;
$L__BB0_38:
	shl.b32 	%r119, %r209, 2;
	mov.u32 	%r120, smem;
	add.s32 	%r121, %r120, %r119;
	ld.shared.f32 	%f250, [%r121];
	max.f32 	%f429, %f429, %f250;
	add.s32 	%r209, %r209, %r6;
	setp.lt.s32 	%p25, %r209, %r25;
	@%p25 bra 	$L__BB0_38;
$L__BB0_39:
	setp.ne.s32 	%p26, %r7, 0;
	mov.b32 	%r122, %f429;
	shfl.sync.bfly.b32	%r123|%p27, %r122, 16, 31, -1;
	mov.b32 	%f251, %r123;
	max.f32 	%f252, %f429, %f251;
	mov.b32 	%r124, %f252;
	shfl.sync.bfly.b32	%r125|%p28, %r124, 8, 31, -1;
	mov.b32 	%f253, %r125;
	max.f32 	%f254, %f252, %f253;
	mov.b32 	%r126, %f254;
	shfl.sync.bfly.b32	%r127|%p29, %r126, 4, 31, -1;
	mov.b32 	%f255, %r127;
	max.f32 	%f256, %f254, %f255;
	mov.b32 	%r128, %f256;
	shfl.sync.bfly.b32	%r129|%p30, %r128, 2, 31, -1;
	mov.b32 	%f257, %r129;
	max.f32 	%f258, %f256, %f257;
	mov.b32 	%r130, %f258;
	shfl.sync.bfly.b32	%r131|%p31, %r130, 1, 31, -1;
	mov.b32 	%f259, %r131;
	max.f32 	%f431, %f258, %f259;
	@%p26 bra 	$L__BB0_41;
	st.shared.f32 	[%r8], %f431;
$L__BB0_41:
	setp.gt.u32 	%p32, %r216, 31;
	bar.sync 	0;
	@%p32 bra 	$L__BB0_45;
	setp.ge.u32 	%p33, %r216, %r9;
	mov.f32 	%f430, 0fFF800000;
	@%p33 bra 	$L__BB0_44;
	ld.shared.f32 	%f430, [%r10];
$L__BB0_44:
	mov.b32 	%r132, %f430;
	shfl.sync.bfly.b32	%r133|%p34, %r132, 16, 31, -1;
	mov.b32 	%f261, %r133;
	max.f32 	%f262, %f430, %f261;
	mov.b32 	%r134, %f262;
	shfl.sync.bfly.b32	%r135|%p35, %r134, 8, 31, -1;
	mov.b32 	%f263, %r135;
	max.f32 	%f264, %f262, %f263;
	mov.b32 	%r136, %f264;
	shfl.sync.bfly.b32	%r137|%p36, %r136, 4, 31, -1;
	mov.b32 	%f265, %r137;
	max.f32 	%f266, %f264, %f265;
	mov.b32 	%r138, %f266;
	shfl.sync.bfly.b32	%r139|%p37, %r138, 2, 31, -1;
	mov.b32 	%f267, %r139;
	max.f32 	%f268, %f266, %f267;
	mov.b32 	%r140, %f268;
	shfl.sync.bfly.b32	%r141|%p38, %r140, 1, 31, -1;
	mov.b32 	%f269, %r141;
	max.f32 	%f431, %f268, %f269;
$L__BB0_45:
	bar.sync 	0;
	max.f32 	%f34, %f416, %f431;
	sub.f32 	%f271, %f416, %f34;
	fma.rn.f32 	%f272, %f271, 0f3BBB989D, 0f3F000000;
	cvt.sat.f32.f32 	%f273, %f272;
	mov.f32 	%f274, 0f4B400001;
	mov.f32 	%f275, 0f437C0000;
	fma.rm.f32 	%f276, %f273, %f275, %f274;
	add.f32 	%f277, %f276, 0fCB40007F;
	neg.f32 	%f278, %f277;
	fma.rn.f32 	%f279, %f271, 0f3FB8AA3B, %f278;
	fma.rn.f32 	%f280, %f271, 0f32A57060, %f279;
	mov.b32 	%r142, %f276;
	shl.b32 	%r143, %r142, 23;
	mov.b32 	%f281, %r143;
	ex2.approx.ftz.f32 	%f282, %f280;
	mul.f32 	%f35, %f282, %f281;
	mov.f32 	%f433, 0f00000000;
	@%p3 bra 	$L__BB0_48;
	mov.f32 	%f433, 0f00000000;
	mov.u32 	%r210, %r216;
$L__BB0_47:
	shl.b32 	%r144, %r210, 2;
	mov.u32 	%r145, smem;
	add.s32 	%r146, %r145, %r144;
	ld.shared.f32 	%f284, [%r146];
	sub.f32 	%f285, %f284, %f34;
	fma.rn.f32 	%f286, %f285, 0f3BBB989D, 0f3F000000;
	cvt.sat.f32.f32 	%f287, %f286;
	mov.f32 	%f288, 0f4B400001;
	mov.f32 	%f289, 0f437C0000;
	fma.rm.f32 	%f290, %f287, %f289, %f288;
	add.f32 	%f291, %f290, 0fCB40007F;
	neg.f32 	%f292, %f291;
	fma.rn.f32 	%f293, %f285, 0f3FB8AA3B, %f292;
	fma.rn.f32 	%f294, %f285, 0f32A57060, %f293;
	mov.b32 	%r147, %f290;
	shl.b32 	%r148, %r147, 23;
	mov.b32 	%f295, %r148;
	ex2.approx.ftz.f32 	%f296, %f294;
	mul.f32 	%f297, %f296, %f295;
	st.shared.f32 	[%r146], %f297;
	add.f32 	%f433, %f433, %f297;
	add.s32 	%r210, %r210, %r6;
	setp.lt.s32 	%p40, %r210, %r25;
	@%p40 bra 	$L__BB0_47;
$L__BB0_48:
	mov.b32 	%r149, %f433;
	shfl.sync.bfly.b32	%r150|%p42, %r149, 16, 31, -1;
	mov.b32 	%f298, %r150;
	add.f32 	%f299, %f433, %f298;
	mov.b32 	%r151, %f299;
	shfl.sync.bfly.b32	%r152|%p43, %r151, 8, 31, -1;
	mov.b32 	%f300, %r152;
	add.f32 	%f301, %f299, %f300;
	mov.b32 	%r153, %f301;
	shfl.sync.bfly.b32	%r154|%p44, %r153, 4, 31, -1;
	mov.b32 	%f302, %r154;
	add.f32 	%f303, %f301, %f302;
	mov.b32 	%r155, %f303;
	shfl.sync.bfly.b32	%r156|%p45, %r155, 2, 31, -1;
	mov.b32 	%f304, %r156;
	add.f32 	%f305, %f303, %f304;
	mov.b32 	%r157, %f305;
	shfl.sync.bfly.b32	%r158|%p46, %r157, 1, 31, -1;
	mov.b32 	%f306, %r158;
	add.f32 	%f435, %f305, %f306;
	@%p26 bra 	$L__BB0_50;
	st.shared.f32 	[%r8], %f435;
$L__BB0_50:
	setp.gt.u32 	%p47, %r216, 31;
	bar.sync 	0;
	@%p47 bra 	$L__BB0_54;
	setp.ge.u32 	%p48, %r216, %r9;
	mov.f32 	%f434, 0f00000000;
	@%p48 bra 	$L__BB0_53;
	ld.shared.f32 	%f434, [%r10];
$L__BB0_53:
	mov.b32 	%r159, %f434;
	shfl.sync.bfly.b32	%r160|%p49, %r159, 16, 31, -1;
	mov.b32 	%f308, %r160;
	add.f32 	%f309, %f434, %f308;
	mov.b32 	%r161, %f309;
	shfl.sync.bfly.b32	%r162|%p50, %r161, 8, 31, -1;
	mov.b32 	%f310, %r162;
	add.f32 	%f311, %f309, %f310;
	mov.b32 	%r163, %f311;
	shfl.sync.bfly.b32	%r164|%p51, %r163, 4, 31, -1;
	mov.b32 	%f312, %r164;
	add.f32 	%f313, %f311, %f312;
	mov.b32 	%r165, %f313;
	shfl.sync.bfly.b32	%r166|%p52, %r165, 2, 31, -1;
	mov.b32 	%f314, %r166;
	add.f32 	%f315, %f313, %f314;
	mov.b32 	%r167, %f315;
	shfl.sync.bfly.b32	%r168|%p53, %r167, 1, 31, -1;
	mov.b32 	%f316, %r168;
	add.f32 	%f435, %f315, %f316;
$L__BB0_54:
	setp.ge.s32 	%p54, %r216, %r77;
	bar.sync 	0;
	fma.rn.f32 	%f415, %f415, %f35, %f435;
	@%p54 bra 	$L__BB0_73;
	shl.b32 	%r169, %r194, 6;
	sub.s32 	%r170, %r22, %r169;
	sub.s32 	%r56, %r170, %r24;
	and.b32  	%r57, %r22, 3;
	add.s32 	%r58, %r170, -1;
	add.s32 	%r59, %r24, -1;
	add.s32 	%r60, %r23, -1;
	mov.u32 	%r211, %r216;
$L__BB0_56:
	setp.eq.s32 	%p55, %r195, 0;
	add.s32 	%r171, %r211, %r4;
	mul.wide.s32 	%rd39, %r171, 4;
	add.s64 	%rd11, %rd4, %rd39;
	mov.f32 	%f436, 0f00000000;
	@%p55 bra 	$L__BB0_58;
	ld.global.f32 	%f436, [%rd11];
$L__BB0_58:
	setp.lt.s32 	%p56, %r25, 1;
	mov.f32 	%f444, 0f00000000;
	@%p56 bra 	$L__BB0_72;
	setp.lt.u32 	%p57, %r58, 15;
	add.s32 	%r62, %r211, %r3;
	mov.f32 	%f444, 0f00000000;
	mov.b32 	%r214, 0;
	@%p57 bra 	$L__BB0_62;
	mov.f32 	%f444, 0f00000000;
	mov.b32 	%r212, 0;
$L__BB0_61:
	.pragma "nounroll";
	add.s32 	%r174, %r212, %r195;
	mad.lo.s32 	%r175, %r174, %r77, %r62;
	shl.b32 	%r176, %r212, 2;
	mov.u32 	%r177, smem;
	add.s32 	%r178, %r177, %r176;
	ld.shared.v4.f32 	{%f322, %f323, %f324, %f325}, [%r178];
	mul.wide.s32 	%rd40, %r175, 4;
	add.s64 	%rd41, %rd3, %rd40;
	ld.global.nc.f32 	%f326, [%rd41];
	fma.rn.f32 	%f327, %f322, %f326, %f444;
	mul.wide.s32 	%rd42, %r77, 4;
	add.s64 	%rd43, %rd41, %rd42;
	ld.global.nc.f32 	%f328, [%rd43];
	fma.rn.f32 	%f329, %f323, %f328, %f327;
	add.s64 	%rd44, %rd43, %rd42;
	ld.global.nc.f32 	%f330, [%rd44];
	fma.rn.f32 	%f331, %f324, %f330, %f329;
	add.s64 	%rd45, %rd44, %rd42;
	ld.global.nc.f32 	%f332, [%rd45];
	fma.rn.f32 	%f333, %f325, %f332, %f331;
	ld.shared.v4.f32 	{%f334, %f335, %f336, %f337}, [%r178+16];
	add.s64 	%rd46, %rd45, %rd42;
	ld.global.nc.f32 	%f338, [%rd46];
	fma.rn.f32 	%f339, %f334, %f338, %f333;
	add.s64 	%rd47, %rd46, %rd42;
	ld.global.nc.f32 	%f340, [%rd47];
	fma.rn.f32 	%f341, %f335, %f340, %f339;
	add.s64 	%rd48, %rd47, %rd42;
	ld.global.nc.f32 	%f342, [%rd48];
	fma.rn.f32 	%f343, %f336, %f342, %f341;
	add.s64 	%rd49, %rd48, %rd42;
	ld.global.nc.f32 	%f344, [%rd49];
	fma.rn.f32 	%f345, %f337, %f344, %f343;
	ld.shared.v4.f32 	{%f346, %f347, %f348, %f349}, [%r178+32];
	add.s64 	%rd50, %rd49, %rd42;
	ld.global.nc.f32 	%f350, [%rd50];
	fma.rn.f32 	%f351, %f346, %f350, %f345;
	add.s64 	%rd51, %rd50, %rd42;
	ld.global.nc.f32 	%f352, [%rd51];
	fma.rn.f32 	%f353, %f347, %f352, %f351;
	add.s64 	%rd52, %rd51, %rd42;
	ld.global.nc.f32 	%f354, [%rd52];
	fma.rn.f32 	%f355, %f348, %f354, %f353;
	add.s64 	%rd53, %rd52, %rd42;
	ld.global.nc.f32 	%f356, [%rd53];
	fma.rn.f32 	%f357, %f349, %f356, %f355;
	ld.shared.v4.f32 	{%f358, %f359, %f360, %f361}, [%r178+48];
	add.s64 	%rd54, %rd53, %rd42;
	ld.global.nc.f32 	%f362, [%rd54];
	fma.rn.f32 	%f363, %f358, %f362, %f357;
	add.s64 	%rd55, %rd54, %rd42;
	ld.global.nc.f32 	%f364, [%rd55];
	fma.rn.f32 	%f365, %f359, %f364, %f363;
	add.s64 	%rd56, %rd55, %rd42;
	ld.global.nc.f32 	%f366, [%rd56];
	fma.rn.f32 	%f367, %f360, %f366, %f365;
	add.s64 	%rd57, %rd56, %rd42;
	ld.global.nc.f32 	%f368, [%rd57];
	fma.rn.f32 	%f444, %f361, %f368, %f367;
	add.s32 	%r212, %r212, 16;
	setp.ne.s32 	%p58, %r212, %r56;
	mov.u32 	%r214, %r56;
	@%p58 bra 	$L__BB0_61;
$L__BB0_62:
	setp.eq.s32 	%p59, %r24, 0;
	@%p59 bra 	$L__BB0_72;
	setp.lt.u32 	%p60, %r59, 7;
	@%p60 bra 	$L__BB0_65;
	add.s32 	%r179, %r214, %r195;
	mad.lo.s32 	%r180, %r179, %r77, %r62;
	shl.b32 	%r181, %r214, 2;
	mov.u32 	%r182, smem;
	add.s32 	%r183, %r182, %r181;
	ld.shared.f32 	%f370, [%r183];
	mul.wide.s32 	%rd58, %r180, 4;
	add.s64 	%rd59, %rd3, %rd58;
	ld.global.nc.f32 	%f371, [%rd59];
	fma.rn.f32 	%f372, %f370, %f371, %f444;
	ld.shared.f32 	%f373, [%r183+4];
	mul.wide.s32 	%rd60, %r77, 4;
	add.s64 	%rd61, %rd59, %rd60;
	ld.global.nc.f32 	%f374, [%rd61];
	fma.rn.f32 	%f375, %f373, %f374, %f372;
	ld.shared.f32 	%f376, [%r183+8];
	add.s64 	%rd62, %rd61, %rd60;
	ld.global.nc.f32 	%f377, [%rd62];
	fma.rn.f32 	%f378, %f376, %f377, %f375;
	ld.shared.f32 	%f379, [%r183+12];
	add.s64 	%rd63, %rd62, %rd60;
	ld.global.nc.f32 	%f380, [%rd63];
	fma.rn.f32 	%f381, %f379, %f380, %f378;
	ld.shared.f32 	%f382, [%r183+16];
	add.s64 	%rd64, %rd63, %rd60;
	ld.global.nc.f32 	%f383, [%rd64];
	fma.rn.f32 	%f384, %f382, %f383, %f381;
	ld.shared.f32 	%f385, [%r183+20];
	add.s64 	%rd65, %rd64, %rd60;
	ld.global.nc.f32 	%f386, [%rd65];
	fma.rn.f32 	%f387, %f385, %f386, %f384;
	ld.shared.f32 	%f388, [%r183+24];
	add.s64 	%rd66, %rd65, %rd60;
	ld.global.nc.f32 	%f389, [%rd66];
	fma.rn.f32 	%f390, %f388, %f389, %f387;
	ld.shared.f32 	%f391, [%r183+28];
	add.s64 	%rd67, %rd66, %rd60;
	ld.global.nc.f32 	%f392, [%rd67];
	fma.rn.f32 	%f444, %f391, %f392, %f390;
	add.s32 	%r214, %r214, 8;
$L__BB0_65:
	setp.eq.s32 	%p61, %r23, 0;
	@%p61 bra 	$L__BB0_72;
	setp.lt.u32 	%p62, %r60, 3;
	@%p62 bra 	$L__BB0_68;
	add.s32 	%r184, %r214, %r195;
	mad.lo.s32 	%r185, %r184, %r77, %r62;
	shl.b32 	%r186, %r214, 2;
	mov.u32 	%r187, smem;
	add.s32 	%r188, %r187, %r186;
	ld.shared.f32 	%f394, [%r188];
	mul.wide.s32 	%rd68, %r185, 4;
	add.s64 	%rd69, %rd3, %rd68;
	ld.global.nc.f32 	%f395, [%rd69];
	fma.rn.f32 	%f396, %f394, %f395, %f444;
	ld.shared.f32 	%f397, [%r188+4];
	mul.wide.s32 	%rd70, %r77, 4;
	add.s64 	%rd71, %rd69, %rd70;
	ld.global.nc.f32 	%f398, [%rd71];
	fma.rn.f32 	%f399, %f397, %f398, %f396;
	ld.shared.f32 	%f400, [%r188+8];
	add.s64 	%rd72, %rd71, %rd70;
	ld.global.nc.f32 	%f401, [%rd72];
	fma.rn.f32 	%f402, %f400, %f401, %f399;
	ld.shared.f32 	%f403, [%r188+12];
	add.s64 	%rd73, %rd72, %rd70;
	ld.global.nc.f32 	%f404, [%rd73];
	fma.rn.f32 	%f444, %f403, %f404, %f402;
	add.s32 	%r214, %r214, 4;
$L__BB0_68:
	setp.eq.s32 	%p63, %r57, 0;
	@%p63 bra 	$L__BB0_72;
	setp.eq.s32 	%p64, %r57, 1;
	add.s32 	%r189, %r214, %r195;
	mad.lo.s32 	%r190, %r189, %r77, %r62;
	shl.b32 	%r191, %r214, 2;
	mov.u32 	%r192, smem;
	add.s32 	%r70, %r192, %r191;
	ld.shared.f32 	%f405, [%r70];
	mul.wide.s32 	%rd74, %r190, 4;
	add.s64 	%rd12, %rd3, %rd74;
	ld.global.nc.f32 	%f406, [%rd12];
	fma.rn.f32 	%f444, %f405, %f406, %f444;
	@%p64 bra 	$L__BB0_72;
	setp.eq.s32 	%p65, %r57, 2;
	ld.shared.f32 	%f407, [%r70+4];
	mul.wide.s32 	%rd13, %r77, 4;
	add.s64 	%rd14, %rd12, %rd13;
	ld.global.nc.f32 	%f408, [%rd14];
	fma.rn.f32 	%f444, %f407, %f408, %f444;
	@%p65 bra 	$L__BB0_72;
	ld.shared.f32 	%f409, [%r70+8];
	add.s64 	%rd75, %rd14, %rd13;
	ld.global.nc.f32 	%f410, [%rd75];
	fma.rn.f32 	%f444, %f409, %f410, %f444;
$L__BB0_72:
	fma.rn.f32 	%f411, %f35, %f436, %f444;
	st.global.f32 	[%rd11], %f411;
	add.s32 	%r211, %r211, %r6;
	setp.lt.s32 	%p66, %r211, %r77;
	@%p66 bra 	$L__BB0_56;
$L__BB0_73:
	bar.sync 	0;
	setp.lt.s32 	%p67, %r21, %r76;
	add.s32 	%r194, %r194, 1;
	mov.u32 	%r195, %r21;
	mov.f32 	%f416, %f34;
	@%p67 bra 	$L__BB0_3;
	bra.uni 	$L__BB0_5;

}


// ===== COMPILED SASS (sm_100) =====

	.target	sm_100

	.elftype	@"ET_EXEC"


//--------------------- .note.nv.tkinfo           --------------------------
	.section	.note.nv.tkinfo,"",@"SHT_NOTE"
	.sectionflags	@"SHF_NOTE_NV_TKINFO"
	.tkinfo
        /*0018*/ 	.word	0x00000002
        /*0030*/ 	.string	""
        /*0030*/ 	.string	"ptxas"
        /*0030*/ 	.string	"Cuda compilation tools, release 13.0, V13.0.88"
        /*0030*/ 	.string	"Build cuda_13.0.r13.0/compiler.36424714_0"
        /*0030*/ 	.string	"-arch sm_100 -m 64 "



//--------------------- .note.nv.cuinfo           --------------------------
	.section	.note.nv.cuinfo,"",@"SHT_NOTE"
	.sectionflags	@"SHF_NOTE_NV_CUINFO"
        /*0018*/ 	.short	0x0002
        /*001a*/ 	.short	0x0064
        /*001c*/ 	.short	0x0082
	.zero		2


//--------------------- .nv.info                  --------------------------
	.section	.nv.info,"",@"SHT_CUDA_INFO"
	.align	4


	//----- nvinfo : EIATTR_REGCOUNT
	.align		4
        /*0000*/ 	.byte	0x04, 0x2f
        /*0002*/ 	.short	(.L_1 - .L_0)
	.align		4
.L_0:
        /*0004*/ 	.word	index@(_Z32attention_fwd_kernel_ultra_largeILi64EEvPKfS1_S1_Pfiiiiif)
        /*0008*/ 	.word	0x00000026


	//----- nvinfo : EIATTR_FRAME_SIZE
	.align		4
.L_1:
        /*000c*/ 	.byte	0x04, 0x11
        /*000e*/ 	.short	(.L_3 - .L_2)
	.align		4
.L_2:
        /*0010*/ 	.word	index@($__internal_0_$__cuda_sm3x_div_rn_noftz_f32_slowpath)
        /*0014*/ 	.word	0x00000000


	//----- nvinfo : EIATTR_FRAME_SIZE
	.align		4
.L_3:
        /*0018*/ 	.byte	0x04, 0x11
        /*001a*/ 	.short	(.L_5 - .L_4)
	.align		4
.L_4:
        /*001c*/ 	.word	index@(_Z32attention_fwd_kernel_ultra_largeILi64EEvPKfS1_S1_Pfiiiiif)
        /*0020*/ 	.word	0x00000000


	//----- nvinfo : EIATTR_MIN_STACK_SIZE
	.align		4
.L_5:
        /*0024*/ 	.byte	0x04, 0x12
        /*0026*/ 	.short	(.L_7 - .L_6)
	.align		4
.L_6:
        /*0028*/ 	.word	index@(_Z32attention_fwd_kernel_ultra_largeILi64EEvPKfS1_S1_Pfiiiiif)
        /*002c*/ 	.word	0x00000000
.L_7:


//--------------------- .nv.compat                --------------------------
	.section	.nv.compat,"",@"SHT_CUDA_COMPAT_INFO"
	.align	4
        /*0000*/ 	.byte	0x02, 0x09, 0x00, 0x00, 0x02, 0x02, 0x01, 0x00, 0x02, 0x05, 0x05, 0x00, 0x03, 0x07, 0x01, 0x01
        /*0010*/ 	.byte	0x02, 0x03, 0x00, 0x00, 0x02, 0x06, 0x01, 0x00, 0x04, 0x0b, 0x08, 0x00, 0x01, 0x00, 0x00, 0x00
        /*0020*/ 	.byte	0x00, 0x00, 0x00, 0x00


//--------------------- .nv.info._Z32attention_fwd_kernel_ultra_largeILi64EEvPKfS1_S1_Pfiiiiif --------------------------
	.section	.nv.info._Z32attention_fwd_kernel_ultra_largeILi64EEvPKfS1_S1_Pfiiiiif,"",@"SHT_CUDA_INFO"
	.sectionflags	@""
	.align	4


	//----- nvinfo : EIATTR_CUDA_API_VERSION
	.align		4
        /*0000*/ 	.byte	0x04, 0x37
        /*0002*/ 	.short	(.L_9 - .L_8)
.L_8:
        /*0004*/ 	.word	0x00000082


	//----- nvinfo : EIATTR_KPARAM_INFO
	.align		4
.L_9:
        /*0008*/ 	.byte	0x04, 0x17
        /*000a*/ 	.short	(.L_11 - .L_10)
.L_10:
        /*000c*/ 	.word	0x00000000
        /*0010*/ 	.short	0x0009
        /*0012*/ 	.short	0x0034
        /*0014*/ 	.byte	0x00, 0xf0, 0x11, 0x00


	//----- nvinfo : EIATTR_KPARAM_INFO
	.align		4
.L_11:
        /*0018*/ 	.byte	0x04, 0x17
        /*001a*/ 	.short	(.L_13 - .L_12)
.L_12:
        /*001c*/ 	.word	0x00000000
        /*0020*/ 	.short	0x0008
        /*0022*/ 	.short	0x0030
        /*0024*/ 	.byte	0x00, 0xf0, 0x11, 0x00


	//----- nvinfo : EIATTR_KPARAM_INFO
	.align		4
.L_13:
        /*0028*/ 	.byte	0x04, 0x17
        /*002a*/ 	.short	(.L_15 - .L_14)
.L_14:
        /*002c*/ 	.word	0x00000000
        /*0030*/ 	.short	0x0007
        /*0032*/ 	.short	0x002c
        /*0034*/ 	.byte	0x00, 0xf0, 0x11, 0x00


	//----- nvinfo : EIATTR_KPARAM_INFO
	.align		4
.L_15:
        /*0038*/ 	.byte	0x04, 0x17
        /*003a*/ 	.short	(.L_17 - .L_16)
.L_16:
        /*003c*/ 	.word	0x00000000
        /*0040*/ 	.short	0x0006
        /*0042*/ 	.short	0x0028
        /*0044*/ 	.byte	0x00, 0xf0, 0x11, 0x00


	//----- nvinfo : EIATTR_KPARAM_INFO
	.align		4
.L_17:
        /*0048*/ 	.byte	0x04, 0x17
        /*004a*/ 	.short	(.L_19 - .L_18)
.L_18:
        /*004c*/ 	.word	0x00000000
        /*0050*/ 	.short	0x0005
        /*0052*/ 	.short	0x0024
        /*0054*/ 	.byte	0x00, 0xf0, 0x11, 0x00


	//----- nvinfo : EIATTR_KPARAM_INFO
	.align		4
.L_19:
        /*0058*/ 	.byte	0x04, 0x17
        /*005a*/ 	.short	(.L_21 - .L_20)
.L_20:
        /*005c*/ 	.word	0x00000000
        /*0060*/ 	.short	0x0004
        /*0062*/ 	.short	0x0020
        /*0064*/ 	.byte	0x00, 0xf0, 0x11, 0x00


	//----- nvinfo : EIATTR_KPARAM_INFO
	.align		4
.L_21:
        /*0068*/ 	.byte	0x04, 0x17
        /*006a*/ 	.short	(.L_23 - .L_22)
.L_22:
        /*006c*/ 	.word	0x00000000
        /*0070*/ 	.short	0x0003
        /*0072*/ 	.short	0x0018
        /*0074*/ 	.byte	0x00, 0xf5, 0x21, 0x00


	//----- nvinfo : EIATTR_KPARAM_INFO
	.align		4
.L_23:
        /*0078*/ 	.byte	0x04, 0x17
        /*007a*/ 	.short	(.L_25 - .L_24)
.L_24:
        /*007c*/ 	.word	0x00000000
        /*0080*/ 	.short	0x0002
        /*0082*/ 	.short	0x0010
        /*0084*/ 	.byte	0x00, 0xf5, 0x21, 0x00


	//----- nvinfo : EIATTR_KPARAM_INFO
	.align		4
.L_25:
        /*0088*/ 	.byte	0x04, 0x17
        /*008a*/ 	.short	(.L_27 - .L_26)
.L_26:
        /*008c*/ 	.word	0x00000000
        /*0090*/ 	.short	0x0001
        /*0092*/ 	.short	0x0008
        /*0094*/ 	.byte	0x00, 0xf5, 0x21, 0x00


	//----- nvinfo : EIATTR_KPARAM_INFO
	.align		4
.L_27:
        /*0098*/ 	.byte	0x04, 0x17
        /*009a*/ 	.short	(.L_29 - .L_28)
.L_28:
        /*009c*/ 	.word	0x00000000
        /*00a0*/ 	.short	0x0000
        /*00a2*/ 	.short	0x0000
        /*00a4*/ 	.byte	0x00, 0xf5, 0x21, 0x00


	//----- nvinfo : EIATTR_SPARSE_MMA_MASK
	.align		4
.L_29:
        /*00a8*/ 	.byte	0x03, 0x50
        /*00aa*/ 	.short	0x0000


	//----- nvinfo : EIATTR_MAXREG_COUNT
	.align		4
        /*00ac*/ 	.byte	0x03, 0x1b
        /*00ae*/ 	.short	0x00ff


	//----- nvinfo : EIATTR_NUM_BARRIERS
	.align		4
        /*00b0*/ 	.byte	0x02, 0x4c
        /*00b2*/ 	.byte	0x01
	.zero		1


	//----- nvinfo : EIATTR_MERCURY_ISA_VERSION
	.align		4
        /*00b4*/ 	.byte	0x03, 0x5f
        /*00b6*/ 	.short	0x0101


	//----- nvinfo : EIATTR_COOP_GROUP_MASK_REGIDS
	.align		4
        /*00b8*/ 	.byte	0x04, 0x29
        /*00ba*/ 	.short	(.L_31 - .L_30)


	//   ....[0]....
.L_30:
        /*00bc*/ 	.word	0xffffffff


	//   ....[1]....
        /*00c0*/ 	.word	0xffffffff


	//   ....[2]....
        /*00c4*/ 	.word	0xffffffff


	//   ....[3]....
        /*00c8*/ 	.word	0xffffffff


	//   ....[4]....
        /*00cc*/ 	.word	0xffffffff


	//   ....[5]....
        /*00d0*/ 	.word	0xffffffff


	//   ....[6]....
        /*00d4*/ 	.word	0xffffffff


	//   ....[7]....
        /*00d8*/ 	.word	0xffffffff


	//   ....[8]....
        /*00dc*/ 	.word	0xffffffff


	//   ....[9]....
        /*00e0*/ 	.word	0xffffffff


	//   ....[10]....
        /*00e4*/ 	.word	0xffffffff


	//   ....[11]....
        /*00e8*/ 	.word	0xffffffff


	//   ....[12]....
        /*00ec*/ 	.word	0xffffffff


	//   ....[13]....
        /*00f0*/ 	.word	0xffffffff


	//   ....[14]....
        /*00f4*/ 	.word	0xffffffff


	//   ....[15]....
        /*00f8*/ 	.word	0xffffffff


	//   ....[16]....
        /*00fc*/ 	.word	0xffffffff


	//   ....[17]....
        /*0100*/ 	.word	0xffffffff


	//   ....[18]....
        /*0104*/ 	.word	0xffffffff


	//   ....[19]....
        /*0108*/ 	.word	0xffffffff


	//   ....[20]....
        /*010c*/ 	.word	0x0500000c


	//   ....[21]....
        /*0110*/ 	.word	0x0500000c


	//   ....[22]....
        /*0114*/ 	.word	0x0500000c


	//   ....[23]....
        /*0118*/ 	.word	0x0500000c


	//   ....[24]....
        /*011c*/ 	.word	0x0500000c


	//   ....[25]....
        /*0120*/ 	.word	0x0500000c


	//   ....[26]....
        /*0124*/ 	.word	0x0500000c


	//   ....[27]....
        /*0128*/ 	.word	0x0500000c


	//   ....[28]....
        /*012c*/ 	.word	0x0500000c


	//   ....[29]....
        /*0130*/ 	.word	0x0500000c


	//----- nvinfo : EIATTR_COOP_GROUP_INSTR_OFFSETS
	.align		4
.L_31:
        /*0134*/ 	.byte	0x04, 0x28
        /*0136*/ 	.short	(.L_33 - .L_32)


	//   ....[0]....
.L_32:
        /*0138*/ 	.word	0x000016a0


	//   ....[1]....
        /*013c*/ 	.word	0x00001700


	//   ....[2]....
        /*0140*/ 	.word	0x00001720


	//   ....[3]....
        /*0144*/ 	.word	0x00001740


	//   ....[4]....
        /*0148*/ 	.word	0x00001760


	//   ....[5]....
        /*014c*/ 	.word	0x00001800


	//   ....[6]....
        /*0150*/ 	.word	0x00001820


	//   ....[7]....
        /*0154*/ 	.word	0x00001840


	//   ....[8]....
        /*0158*/ 	.word	0x00001860


	//   ....[9]....
        /*015c*/ 	.word	0x00001880


	//   ....[10]....
        /*0160*/ 	.word	0x00001a80


	//   ....[11]....
        /*0164*/ 	.word	0x00001ab0


	//   ....[12]....
        /*0168*/ 	.word	0x00001ad0


	//   ....[13]....
        /*016c*/ 	.word	0x00001af0


	//   ....[14]....
        /*0170*/ 	.word	0x00001b30


	//   ....[15]....
        /*0174*/ 	.word	0x00001c40


	//   ....[16]....
        /*0178*/ 	.word	0x00001c60


	//   ....[17]....
        /*017c*/ 	.word	0x00001c80


	//   ....[18]....
        /*0180*/ 	.word	0x00001ca0


	//   ....[19]....
        /*0184*/ 	.word	0x00001cc0


	//   ....[20]....
        /*0188*/ 	.word	0x00002cf0


	//   ....[21]....
        /*018c*/ 	.word	0x00002d60


	//   ....[22]....
        /*0190*/ 	.word	0x00002dd0


	//   ....[23]....
        /*0194*/ 	.word	0x00002e40


	//   ....[24]....
        /*0198*/ 	.word	0x00002eb0


	//   ....[25]....
        /*019c*/ 	.word	0x00002f30


	//   ....[26]....
        /*01a0*/ 	.word	0x00002fa0


	//   ....[27]....
        /*01a4*/ 	.word	0x00003010


	//   ....[28]....
        /*01a8*/ 	.word	0x00003080


	//   ....[29]....
        /*01ac*/ 	.word	0x000030f0


	//----- nvinfo : EIATTR_VRC_CTA_INIT_COUNT
	.align		4
.L_33:
        /*01b0*/ 	.byte	0x02, 0x4a
	.zero		1
	.zero		1


	//----- nvinfo : EIATTR_EXIT_INSTR_OFFSETS
	.align		4
        /*01b4*/ 	.byte	0x04, 0x1c
        /*01b6*/ 	.short	(.L_35 - .L_34)


	//   ....[0]....
.L_34:
        /*01b8*/ 	.word	0x00000050


	//   ....[1]....
        /*01bc*/ 	.word	0x00002b20


	//   ....[2]....
        /*01c0*/ 	.word	0x00002ca0


	//----- nvinfo : EIATTR_CRS_STACK_SIZE
	.align		4
.L_35:
        /*01c4*/ 	.byte	0x04, 0x1e
        /*01c6*/ 	.short	(.L_37 - .L_36)
.L_36:
        /*01c8*/ 	.word	0x00000000


	//----- nvinfo : EIATTR_CBANK_PARAM_SIZE
	.align		4
.L_37:
        /*01cc*/ 	.byte	0x03, 0x19
        /*01ce*/ 	.short	0x0038


	//----- nvinfo : EIATTR_PARAM_CBANK
	.align		4
        /*01d0*/ 	.byte	0x04, 0x0a
        /*01d2*/ 	.short	(.L_39 - .L_38)
	.align		4
.L_38:
        /*01d4*/ 	.word	index@(.nv.constant0._Z32attention_fwd_kernel_ultra_largeILi64EEvPKfS1_S1_Pfiiiiif)
        /*01d8*/ 	.short	0x0380
        /*01da*/ 	.short	0x0038


	//----- nvinfo : EIATTR_SW_WAR
	.align		4
.L_39:
        /*01dc*/ 	.byte	0x04, 0x36
        /*01de*/ 	.short	(.L_41 - .L_40)
.L_40:
        /*01e0*/ 	.word	0x00000008
.L_41:


//--------------------- .nv.callgraph             --------------------------
	.section	.nv.callgraph,"",@"SHT_CUDA_CALLGRAPH"
	.align	4
	.sectionentsize	8
	.align		4
        /*0000*/ 	.word	0x00000000
	.align		4
        /*0004*/ 	.word	0xffffffff
	.align		4
        /*0008*/ 	.word	0x00000000
	.align		4
        /*000c*/ 	.word	0xfffffffe
	.align		4
        /*0010*/ 	.word	0x00000000
	.align		4
        /*0014*/ 	.word	0xfffffffd
	.align		4
        /*0018*/ 	.word	0x00000000
	.align		4
        /*001c*/ 	.word	0xfffffffc


//--------------------- .text._Z32attention_fwd_kernel_ultra_largeILi64EEvPKfS1_S1_Pfiiiiif --------------------------
	.section	.text._Z32attention_fwd_kernel_ultra_largeILi64EEvPKfS1_S1_Pfiiiiif,"ax",@progbits
	.align	128
        .global         _Z32attention_fwd_kernel_ultra_largeILi64EEvPKfS1_S1_Pfiiiiif
        .type           _Z32attention_fwd_kernel_ultra_largeILi64EEvPKfS1_S1_Pfiiiiif,@function
        .size           _Z32attention_fwd_kernel_ultra_largeILi64EEvPKfS1_S1_Pfiiiiif,(.L_x_64 - _Z32attention_fwd_kernel_ultra_largeILi64EEvPKfS1_S1_Pfiiiiif)
        .other          _Z32attention_fwd_kernel_ultra_largeILi64EEvPKfS1_S1_Pfiiiiif,@"STO_CUDA_ENTRY STV_DEFAULT"
_Z32attention_fwd_kernel_ultra_largeILi64EEvPKfS1_S1_Pfiiiiif:
.text._Z32attention_fwd_kernel_ultra_largeILi64EEvPKfS1_S1_Pfiiiiif:
[----:B------:R-:W-:Y:S08]  /*0000*/  LDC R1, c[0x0][0x37c] ;  /* 0x0000df00ff017b82 */ /* 0x000ff00000000800 */
[----:B------:R-:W0:Y:S01]  /*0010*/  S2UR UR6, SR_CTAID.X ;  /* 0x00000000000679c3 */ /* 0x000e220000002500 */
[----:B------:R-:W0:Y:S02]  /*0020*/  LDCU UR5, c[0x0][0x3a8] ;  /* 0x00007500ff0577ac */ /* 0x000e240008000800 */
[----:B0-----:R-:W-:-:S06]  /*0030*/  UISETP.GE.AND UP0, UPT, UR6, UR5, UPT ;  /* 0x000000050600728c */ /* 0x001fcc000bf06270 */
[----:B------:R-:W-:-:S13]  /*0040*/  PLOP3.LUT P0, PT, PT, PT, UP0, 0x80, 0x8 ;  /* 0x000000000008781c */ /* 0x000fda0003f0f008 */
[----:B------:R-:W-:Y:S05]  /*0050*/  @P0 EXIT ;  /* 0x000000000000094d */ /* 0x000fea0003800000 */
[----:B------:R-:W0:Y:S01]  /*0060*/  LDCU UR7, c[0x0][0x3b0] ;  /* 0x00007600ff0777ac */ /* 0x000e220008000800 */
[----:B------:R-:W1:Y:S01]  /*0070*/  S2UR UR4, SR_CTAID.Y ;  /* 0x00000000000479c3 */ /* 0x000e620000002600 */
[----:B------:R-:W2:Y:S01]  /*0080*/  S2R R23, SR_TID.X ;  /* 0x0000000000177919 */ /* 0x000ea20000002100 */
[----:B------:R-:W-:Y:S01]  /*0090*/  HFMA2 R22, -RZ, RZ, 0, 0 ;  /* 0x00000000ff167431 */ /* 0x000fe200000001ff */
[----:B------:R-:W3:Y:S01]  /*00a0*/  LDCU UR9, c[0x0][0x3ac] ;  /* 0x00007580ff0977ac */ /* 0x000ee20008000800 */
[----:B------:R-:W4:Y:S01]  /*00b0*/  LDCU.64 UR20, c[0x0][0x358] ;  /* 0x00006b00ff1477ac */ /* 0x000f220008000a00 */
[----:B0-----:R-:W-:-:S04]  /*00c0*/  MOV R12, UR7 ;  /* 0x00000007000c7c02 */ /* 0x001fc80008000f00 */
[----:B------:R-:W-:Y:S01]  /*00d0*/  R2UR UR8, R12 ;  /* 0x000000000c0872ca */ /* 0x000fe200000e0000 */
[----:B---3--:R-:W-:Y:S02]  /*00e0*/  UISETP.GE.AND UP0, UPT, UR9, 0x1, UPT ;  /* 0x000000010900788c */ /* 0x008fe4000bf06270 */
[----:B-1----:R-:W-:-:S10]  /*00f0*/  UIMAD UR6, UR4, UR5, UR6 ;  /* 0x00000005040672a4 */ /* 0x002fd4000f8e0206 */
[----:B------:R-:W-:Y:S02]  /*0100*/  UIMAD UR7, UR8, UR9, URZ ;  /* 0x00000009080772a4 */ /* 0x000fe4000f8e02ff */
[----:B------:R-:W-:Y:S02]  /*0110*/  UIMAD UR6, UR6, UR8, URZ ;  /* 0x00000008060672a4 */ /* 0x000fe4000f8e02ff */
[----:B------:R-:W-:Y:S01]  /*0120*/  UIMAD UR7, UR7, UR4, URZ ;  /* 0x00000004070772a4 */ /* 0x000fe2000f8e02ff */
[----:B--2-4-:R-:W-:Y:S11]  /*0130*/  BRA.U !UP0, `(.L_x_0) ;  /* 0x0000002908747547 */ /* 0x014ff6000b800000 */
[----:B------:R-:W0:Y:S01]  /*0140*/  LDCU.128 UR12, c[0x0][0x380] ;  /* 0x00007000ff0c77ac */ /* 0x000e220008000c00 */
[----:B------:R-:W1:Y:S01]  /*0150*/  S2UR UR10, SR_CgaCtaId ;  /* 0x00000000000a79c3 */ /* 0x000e620000008800 */
[C---:B------:R-:W-:Y:S01]  /*0160*/  R2UR UR11, R12.reuse ;  /* 0x000000000c0b72ca */ /* 0x040fe200000e0000 */
[----:B------:R-:W-:Y:S01]  /*0170*/  IMAD.MOV.U32 R25, RZ, RZ, -0x800000 ;  /* 0xff800000ff197424 */ /* 0x000fe200078e00ff */
[C---:B------:R-:W-:Y:S01]  /*0180*/  R2UR UR5, R12.reuse ;  /* 0x000000000c0572ca */ /* 0x040fe200000e0000 */
[----:B------:R-:W-:Y:S01]  /*0190*/  UMOV UR4, 0x400 ;  /* 0x0000040000047882 */ /* 0x000fe20000000000 */
[C---:B------:R-:W-:Y:S01]  /*01a0*/  SHF.L.U32 R21, R23.reuse, 0x2, RZ ;  /* 0x0000000217157819 */ /* 0x040fe200000006ff */
[----:B------:R-:W2:Y:S01]  /*01b0*/  LDCU UR27, c[0x0][0x360] ;  /* 0x00006c00ff1b77ac */ /* 0x000ea20008000800 */
[----:B------:R-:W-:Y:S02]  /*01c0*/  LOP3.LUT R3, R12, 0x7ffffff0, RZ, 0xc0, !PT ;  /* 0x7ffffff00c037812 */ /* 0x000fe400078ec0ff */
[----:B------:R-:W-:-:S02]  /*01d0*/  LOP3.LUT R0, R23, 0x1f, RZ, 0xc0, !PT ;  /* 0x0000001f17007812 */ /* 0x000fc400078ec0ff */
[----:B------:R-:W-:Y:S02]  /*01e0*/  MOV R22, RZ ;  /* 0x000000ff00167202 */ /* 0x000fe40000000f00 */
[----:B------:R-:W-:Y:S01]  /*01f0*/  LOP3.LUT R21, R21, 0x7c, RZ, 0xc0, !PT ;  /* 0x0000007c15157812 */ /* 0x000fe200078ec0ff */
[----:B------:R-:W-:Y:S02]  /*0200*/  UIADD3 UR11, UPT, UPT, UR11, -0x1, URZ ;  /* 0xffffffff0b0b7890 */ /* 0x000fe4000fffe0ff */
[----:B------:R-:W-:Y:S02]  /*0210*/  ULOP3.LUT UR24, UR5, 0x3, URZ, 0xc0, !UPT ;  /* 0x0000000305187892 */ /* 0x000fe4000f8ec0ff */
[----:B0-----:R-:W-:Y:S01]  /*0220*/  UIADD3 UR9, UP1, UPT, UR14, 0x20, URZ ;  /* 0x000000200e097890 */ /* 0x001fe2000ff3e0ff */
[----:B------:R-:W0:Y:S01]  /*0230*/  LDCU UR14, c[0x0][0x3b4] ;  /* 0x00007680ff0e77ac */ /* 0x000e220008000800 */
[----:B-1----:R-:W-:Y:S02]  /*0240*/  ULEA UR10, UR10, UR4, 0x18 ;  /* 0x000000040a0a7291 */ /* 0x002fe4000f8ec0ff */
[----:B------:R-:W-:-:S02]  /*0250*/  UIADD3 UR8, UP0, UPT, UR12, 0x20, URZ ;  /* 0x000000200c087890 */ /* 0x000fc4000ff1e0ff */
[----:B------:R-:W-:Y:S02]  /*0260*/  ULOP3.LUT UR25, UR5, 0xf, URZ, 0xc0, !UPT ;  /* 0x0000000f05197892 */ /* 0x000fe4000f8ec0ff */
[----:B------:R-:W-:Y:S02]  /*0270*/  ULOP3.LUT UR12, UR5, 0x7, URZ, 0xc0, !UPT ;  /* 0x00000007050c7892 */ /* 0x000fe4000f8ec0ff */
[----:B------:R-:W-:Y:S02]  /*0280*/  ULEA.HI UR4, UR11, 0x1, URZ, 0x1e ;  /* 0x000000010b047891 */ /* 0x000fe4000f8ff0ff */
[----:B------:R-:W-:Y:S02]  /*0290*/  UIADD3 UR5, UPT, UPT, UR10, 0x100, URZ ;  /* 0x000001000a057890 */ /* 0x000fe4000fffe0ff */
[----:B------:R-:W-:Y:S01]  /*02a0*/  UIADD3.X UR16, UPT, UPT, URZ, UR13, URZ, UP0, !UPT ;  /* 0x0000000dff107290 */ /* 0x000fe200087fe4ff */
[----:B0-----:R-:W-:Y:S01]  /*02b0*/  FMUL R20, RZ, UR14 ;  /* 0x0000000eff147c20 */ /* 0x001fe20008400000 */
[----:B------:R-:W-:-:S02]  /*02c0*/  ULOP3.LUT UR13, UR4, 0x7ffffffc, URZ, 0xc0, !UPT ;  /* 0x7ffffffc040d7892 */ /* 0x000fc4000f8ec0ff */
[----:B------:R-:W-:Y:S01]  /*02d0*/  LEA.HI R2, R23, UR5, RZ, 0x1d ;  /* 0x0000000517027c11 */ /* 0x000fe2000f8fe8ff */
[----:B------:R-:W-:Y:S01]  /*02e0*/  UIADD3.X UR15, UPT, UPT, URZ, UR15, URZ, UP1, !UPT ;  /* 0x0000000fff0f7290 */ /* 0x000fe20008ffe4ff */
[----:B------:R-:W-:Y:S01]  /*02f0*/  UMOV UR4, URZ ;  /* 0x000000ff00047c82 */ /* 0x000fe20008000000 */
[----:B--2---:R-:W-:-:S10]  /*0300*/  UMOV UR5, URZ ;  /* 0x000000ff00057c82 */ /* 0x004fd40008000000 */
.L_x_36:
[----:B0-----:R-:W0:Y:S01]  /*0310*/  LDCU UR14, c[0x0][0x3ac] ;  /* 0x00007580ff0e77ac */ /* 0x001e220008000800 */
[----:B------:R-:W-:Y:S01]  /*0320*/  BSSY.RECONVERGENT B0, `(.L_x_1) ;  /* 0x0000127000007945 */ /* 0x000fe20003800200 */
[----:B------:R-:W-:-:S04]  /*0330*/  UIADD3 UR17, UPT, UPT, UR5, 0x40, URZ ;  /* 0x0000004005117890 */ /* 0x000fc8000fffe0ff */
[----:B0-----:R-:W-:-:S04]  /*0340*/  UISETP.LT.AND UP0, UPT, UR17, UR14, UPT ;  /* 0x0000000e1100728c */ /* 0x001fc8000bf01270 */
[----:B------:R-:W-:-:S04]  /*0350*/  USEL UR14, UR17, UR14, UP0 ;  /* 0x0000000e110e7287 */ /* 0x000fc80008000000 */
[----:B------:R-:W-:Y:S02]  /*0360*/  UIADD3 UR29, UPT, UPT, UR14, -UR5, URZ ;  /* 0x800000050e1d7290 */ /* 0x000fe4000fffe0ff */
[----:B------:R-:W-:Y:S02]  /*0370*/  ULOP3.LUT UR28, UR14, 0x7, URZ, 0xc0, !UPT ;  /* 0x000000070e1c7892 */ /* 0x000fe4000f8ec0ff */
[----:B------:R-:W-:Y:S02]  /*0380*/  ULOP3.LUT UR18, UR14, 0xf, URZ, 0xc0, !UPT ;  /* 0x0000000f0e127892 */ /* 0x000fe4000f8ec0ff */
[----:B------:R-:W-:-:S13]  /*0390*/  ISETP.GE.AND P0, PT, R23, UR29, PT ;  /* 0x0000001d17007c0c */ /* 0x000fda000bf06270 */
[----:B-123--:R-:W-:Y:S05]  /*03a0*/  @P0 BRA `(.L_x_2) ;  /* 0x0000001000780947 */ /* 0x00efea0003800000 */
[----:B------:R-:W-:-:S09]  /*03b0*/  UISETP.NE.AND UP0, UPT, UR24, URZ, UPT ;  /* 0x000000ff1800728c */ /* 0x000fd2000bf05270 */
[----:B------:R-:W-:Y:S05]  /*03c0*/  BRA.U UP0, `(.L_x_3) ;  /* 0x0000000500b07547 */ /* 0x000fea000b800000 */
[----:B------:R-:W0:Y:S02]  /*03d0*/  LDCU UR14, c[0x0][0x3b0] ;  /* 0x00007600ff0e77ac */ /* 0x000e240008000800 */
[----:B0-----:R-:W-:-:S09]  /*03e0*/  UISETP.GT.AND UP0, UPT, UR14, URZ, UPT ;  /* 0x000000ff0e00728c */ /* 0x001fd2000bf04270 */
[----:B------:R-:W-:Y:S05]  /*03f0*/  BRA.U UP0, `(.L_x_4) ;  /* 0x0000000100287547 */ /* 0x000fea000b800000 */
[----:B------:R-:W0:Y:S01]  /*0400*/  S2R R6, SR_CgaCtaId ;  /* 0x0000000000067919 */ /* 0x000e220000008800 */
[----:B------:R-:W-:Y:S02]  /*0410*/  MOV R5, 0x400 ;  /* 0x0000040000057802 */ /* 0x000fe40000000f00 */
[----:B------:R-:W-:Y:S02]  /*0420*/  MOV R4, R23 ;  /* 0x0000001700047202 */ /* 0x000fe40000000f00 */
[----:B0-----:R-:W-:-:S07]  /*0430*/  LEA R7, R6, R5, 0x18 ;  /* 0x0000000506077211 */ /* 0x001fce00078ec0ff */
.L_x_5:
[C---:B------:R-:W-:Y:S01]  /*0440*/  LEA R5, R4.reuse, R7, 0x2 ;  /* 0x0000000704057211 */ /* 0x040fe200078e10ff */
[----:B------:R-:W-:-:S04]  /*0450*/  VIADD R4, R4, UR27 ;  /* 0x0000001b04047c36 */ /* 0x000fc80008000000 */
[----:B------:R0:W-:Y:S01]  /*0460*/  STS [R5], R20 ;  /* 0x0000001405007388 */ /* 0x0001e20000000800 */
[----:B------:R-:W-:-:S13]  /*0470*/  ISETP.GE.AND P1, PT, R4, UR29, PT ;  /* 0x0000001d04007c0c */ /* 0x000fda000bf26270 */
[----:B0-----:R-:W-:Y:S05]  /*0480*/  @!P1 BRA `(.L_x_5) ;  /* 0xfffffffc00ec9947 */ /* 0x001fea000383ffff */
[----:B------:R-:W-:Y:S05]  /*0490*/  BRA `(.L_x_2) ;  /* 0x00000010003c7947 */ /* 0x000fea0003800000 */
.L_x_4:
[----:B------:R-:W-:-:S07]  /*04a0*/  MOV R24, R23 ;  /* 0x0000001700187202 */ /* 0x000fce0000000f00 */
.L_x_9:
[----:B------:R-:W0:Y:S01]  /*04b0*/  LDCU UR14, c[0x0][0x3b0] ;  /* 0x00007600ff0e77ac */ /* 0x000e220008000800 */
[----:B------:R-:W-:Y:S01]  /*04c0*/  IADD3 R27, PT, PT, R24, UR5, RZ ;  /* 0x00000005181b7c10 */ /* 0x000fe2000fffe0ff */
[----:B------:R-:W-:Y:S02]  /*04d0*/  HFMA2 R29, -RZ, RZ, 0, 0 ;  /* 0x00000000ff1d7431 */ /* 0x000fe400000001ff */
[----:B------:R-:W-:Y:S01]  /*04e0*/  IMAD.MOV.U32 R26, RZ, RZ, RZ ;  /* 0x000000ffff1a7224 */ /* 0x000fe200078e00ff */
[----:B------:R-:W-:Y:S01]  /*04f0*/  UISETP.GE.U32.AND UP0, UPT, UR11, 0xc, UPT ;  /* 0x0000000c0b00788c */ /* 0x000fe2000bf06070 */
[----:B0-----:R-:W-:-:S05]  /*0500*/  MOV R4, UR14 ;  /* 0x0000000e00047c02 */ /* 0x001fca0008000f00 */
[----:B------:R-:W-:-:S03]  /*0510*/  IMAD R27, R27, R4, UR7 ;  /* 0x000000071b1b7e24 */ /* 0x000fc6000f8e0204 */
[----:B------:R-:W-:Y:S05]  /*0520*/  BRA.U !UP0, `(.L_x_6) ;  /* 0x0000000108a07547 */ /* 0x000fea000b800000 */
[----:B------:R-:W-:Y:S02]  /*0530*/  MOV R26, RZ ;  /* 0x000000ff001a7202 */ /* 0x000fe40000000f00 */
[----:B------:R-:W-:-:S07]  /*0540*/  CS2R R28, SRZ ;  /* 0x00000000001c7805 */ /* 0x000fce000001ff00 */
.L_x_7:
[----:B------:R-:W0:Y:S01]  /*0550*/  LDC.64 R34, c[0x0][0x380] ;  /* 0x0000e000ff227b82 */ /* 0x000e220000000a00 */
[----:B------:R-:W-:Y:S01]  /*0560*/  IADD3 R5, PT, PT, R29, UR6, RZ ;  /* 0x000000061d057c10 */ /* 0x000fe2000fffe0ff */
[----:B------:R-:W-:-:S06]  /*0570*/  IMAD.IADD R7, R27, 0x1, R29 ;  /* 0x000000011b077824 */ /* 0x000fcc00078e021d */
[----:B------:R-:W1:Y:S01]  /*0580*/  LDC.64 R32, c[0x0][0x388] ;  /* 0x0000e200ff207b82 */ /* 0x000e620000000a00 */
[----:B0-----:R-:W-:-:S05]  /*0590*/  IMAD.WIDE R34, R5, 0x4, R34 ;  /* 0x0000000405227825 */ /* 0x001fca00078e0222 */
[----:B------:R-:W2:Y:S01]  /*05a0*/  LDG.E.128.CONSTANT R12, desc[UR20][R34.64] ;  /* 0x00000014220c7981 */ /* 0x000ea2000c1e9d00 */
[----:B-1----:R-:W-:-:S03]  /*05b0*/  IMAD.WIDE R32, R7, 0x4, R32 ;  /* 0x0000000407207825 */ /* 0x002fc600078e0220 */
[----:B------:R-:W3:Y:S04]  /*05c0*/  LDG.E.128.CONSTANT R4, desc[UR20][R34.64+0x10] ;  /* 0x0000101422047981 */ /* 0x000ee8000c1e9d00 */
[----:B------:R-:W2:Y:S04]  /*05d0*/  LDG.E.128.CONSTANT R16, desc[UR20][R32.64] ;  /* 0x0000001420107981 */ /* 0x000ea8000c1e9d00 */
[----:B------:R-:W3:Y:S01]  /*05e0*/  LDG.E.128.CONSTANT R8, desc[UR20][R32.64+0x10] ;  /* 0x0000101420087981 */ /* 0x000ee2000c1e9d00 */
[----:B--2---:R-:W-:-:S04]  /*05f0*/  FMUL R13, R13, R17 ;  /* 0x000000110d0d7220 */ /* 0x004fc80000400000 */
[----:B------:R-:W-:Y:S01]  /*0600*/  FFMA R13, R12, R16, R13 ;  /* 0x000000100c0d7223 */ /* 0x000fe2000000000d */
[----:B---3--:R-:W-:-:S03]  /*0610*/  FMUL R5, R5, R9 ;  /* 0x0000000905057220 */ /* 0x008fc60000400000 */
[----:B------:R-:W-:Y:S01]  /*0620*/  FFMA R14, R14, R18, R13 ;  /* 0x000000120e0e7223 */ /* 0x000fe2000000000d */
[----:B------:R-:W-:-:S03]  /*0630*/  FFMA R5, R4, R8, R5 ;  /* 0x0000000804057223 */ /* 0x000fc60000000005 */
[----:B------:R-:W-:Y:S01]  /*0640*/  FFMA R15, R15, R19, R14 ;  /* 0x000000130f0f7223 */ /* 0x000fe2000000000e */
[----:B------:R-:W-:Y:S01]  /*0650*/  FFMA R6, R6, R10, R5 ;  /* 0x0000000a06067223 */ /* 0x000fe20000000005 */
[----:B------:R-:W2:Y:S02]  /*0660*/  LDG.E.128.CONSTANT R16, desc[UR20][R34.64+0x20] ;  /* 0x0000201422107981 */ /* 0x000ea4000c1e9d00 */
[----:B------:R-:W-:Y:S02]  /*0670*/  FADD R26, R15, R26 ;  /* 0x0000001a0f1a7221 */ /* 0x000fe40000000000 */
[----:B------:R-:W2:Y:S01]  /*0680*/  LDG.E.128.CONSTANT R12, desc[UR20][R32.64+0x20] ;  /* 0x00002014200c7981 */ /* 0x000ea2000c1e9d00 */
[----:B------:R-:W-:-:S03]  /*0690*/  FFMA R30, R7, R11, R6 ;  /* 0x0000000b071e7223 */ /* 0x000fc60000000006 */
[----:B------:R-:W3:Y:S04]  /*06a0*/  LDG.E.128.CONSTANT R4, desc[UR20][R34.64+0x30] ;  /* 0x0000301422047981 */ /* 0x000ee8000c1e9d00 */
[----:B------:R-:W3:Y:S01]  /*06b0*/  LDG.E.128.CONSTANT R8, desc[UR20][R32.64+0x30] ;  /* 0x0000301420087981 */ /* 0x000ee2000c1e9d00 */
[----:B------:R-:W-:-:S04]  /*06c0*/  IADD3 R28, PT, PT, R28, 0x4, RZ ;  /* 0x000000041c1c7810 */ /* 0x000fc80007ffe0ff */
[----:B------:R-:W-:Y:S01]  /*06d0*/  ISETP.NE.AND P1, PT, R28, UR13, PT ;  /* 0x0000000d1c007c0c */ /* 0x000fe2000bf25270 */
[----:B------:R-:W-:Y:S01]  /*06e0*/  FADD R26, R26, R30 ;  /* 0x0000001e1a1a7221 */ /* 0x000fe20000000000 */
[----:B------:R-:W-:Y:S01]  /*06f0*/  IADD3 R29, PT, PT, R29, 0x10, RZ ;  /* 0x000000101d1d7810 */ /* 0x000fe20007ffe0ff */
[----:B--2---:R-:W-:-:S04]  /*0700*/  FMUL R13, R17, R13 ;  /* 0x0000000d110d7220 */ /* 0x004fc80000400000 */
[----:B------:R-:W-:Y:S01]  /*0710*/  FFMA R13, R16, R12, R13 ;  /* 0x0000000c100d7223 */ /* 0x000fe2000000000d */
[----:B---3--:R-:W-:-:S03]  /*0720*/  FMUL R5, R5, R9 ;  /* 0x0000000905057220 */ /* 0x008fc60000400000 */
[----:B------:R-:W-:Y:S01]  /*0730*/  FFMA R14, R18, R14, R13 ;  /* 0x0000000e120e7223 */ /* 0x000fe2000000000d */
[----:B------:R-:W-:-:S03]  /*0740*/  FFMA R5, R4, R8, R5 ;  /* 0x0000000804057223 */ /* 0x000fc60000000005 */
[----:B------:R-:W-:Y:S01]  /*0750*/  FFMA R15, R19, R15, R14 ;  /* 0x0000000f130f7223 */ /* 0x000fe2000000000e */
[----:B------:R-:W-:-:S03]  /*0760*/  FFMA R6, R6, R10, R5 ;  /* 0x0000000a06067223 */ /* 0x000fc60000000005 */
[----:B------:R-:W-:Y:S01]  /*0770*/  FADD R26, R26, R15 ;  /* 0x0000000f1a1a7221 */ /* 0x000fe20000000000 */
[----:B------:R-:W-:-:S04]  /*0780*/  FFMA R7, R7, R11, R6 ;  /* 0x0000000b07077223 */ /* 0x000fc80000000006 */
[----:B------:R-:W-:Y:S01]  /*0790*/  FADD R26, R26, R7 ;  /* 0x000000071a1a7221 */ /* 0x000fe20000000000 */
[----:B------:R-:W-:Y:S06]  /*07a0*/  @P1 BRA `(.L_x_7) ;  /* 0xfffffffc00681947 */ /* 0x000fec000383ffff */
.L_x_6:
[----:B------:R-:W-:-:S04]  /*07b0*/  ULEA.HI UR14, UR11, 0x1, URZ, 0x1e ;  /* 0x000000010b0e7891 */ /* 0x000fc8000f8ff0ff */
[----:B------:R-:W-:-:S04]  /*07c0*/  ULOP3.LUT UR14, UR14, 0x3, URZ, 0xc0, !UPT ;  /* 0x000000030e0e7892 */ /* 0x000fc8000f8ec0ff */
[----:B------:R-:W-:-:S09]  /*07d0*/  UISETP.NE.AND UP0, UPT, UR14, URZ, UPT ;  /* 0x000000ff0e00728c */ /* 0x000fd2000bf05270 */
[----:B------:R-:W-:Y:S05]  /*07e0*/  BRA.U !UP0, `(.L_x_8) ;  /* 0x00000001087c7547 */ /* 0x000fea000b800000 */
[----:B------:R-:W0:Y:S01]  /*07f0*/  LDC.64 R30, c[0x0][0x380] ;  /* 0x0000e000ff1e7b82 */ /* 0x000e220000000a00 */
[----:B------:R-:W-:Y:S01]  /*0800*/  IADD3 R7, PT, PT, R29, UR6, RZ ;  /* 0x000000061d077c10 */ /* 0x000fe2000fffe0ff */
[----:B------:R-:W-:-:S06]  /*0810*/  IMAD.IADD R29, R27, 0x1, R29 ;  /* 0x000000011b1d7824 */ /* 0x000fcc00078e021d */
[----:B------:R-:W1:Y:S01]  /*0820*/  LDC.64 R4, c[0x0][0x388] ;  /* 0x0000e200ff047b82 */ /* 0x000e620000000a00 */
[----:B0-----:R-:W-:-:S04]  /*0830*/  IMAD.WIDE R30, R7, 0x4, R30 ;  /* 0x00000004071e7825 */ /* 0x001fc800078e021e */
[----:B-1----:R-:W-:Y:S02]  /*0840*/  IMAD.WIDE R28, R29, 0x4, R4 ;  /* 0x000000041d1c7825 */ /* 0x002fe400078e0204 */
[----:B------:R-:W2:Y:S04]  /*0850*/  LDG.E.128.CONSTANT R4, desc[UR20][R30.64] ;  /* 0x000000141e047981 */ /* 0x000ea8000c1e9d00 */
[----:B------:R-:W2:Y:S01]  /*0860*/  LDG.E.128.CONSTANT R8, desc[UR20][R28.64] ;  /* 0x000000141c087981 */ /* 0x000ea2000c1e9d00 */
[----:B------:R-:W-:Y:S01]  /*0870*/  UISETP.NE.AND UP0, UPT, UR14, 0x1, UPT ;  /* 0x000000010e00788c */ /* 0x000fe2000bf05270 */
[----:B--2---:R-:W-:-:S04]  /*0880*/  FMUL R5, R5, R9 ;  /* 0x0000000905057220 */ /* 0x004fc80000400000 */
[----:B------:R-:W-:-:S04]  /*0890*/  FFMA R5, R4, R8, R5 ;  /* 0x0000000804057223 */ /* 0x000fc80000000005 */
[----:B------:R-:W-:-:S04]  /*08a0*/  FFMA R6, R6, R10, R5 ;  /* 0x0000000a06067223 */ /* 0x000fc80000000005 */
[----:B------:R-:W-:-:S04]  /*08b0*/  FFMA R7, R7, R11, R6 ;  /* 0x0000000b07077223 */ /* 0x000fc80000000006 */
[----:B------:R-:W-:Y:S01]  /*08c0*/  FADD R26, R26, R7 ;  /* 0x000000071a1a7221 */ /* 0x000fe20000000000 */
[----:B------:R-:W-:Y:S06]  /*08d0*/  BRA.U !UP0, `(.L_x_8) ;  /* 0x0000000108407547 */ /* 0x000fec000b800000 */
[----:B------:R-:W-:Y:S01]  /*08e0*/  UISETP.NE.AND UP0, UPT, UR14, 0x2, UPT ;  /* 0x000000020e00788c */ /* 0x000fe2000bf05270 */
[----:B------:R-:W2:Y:S04]  /*08f0*/  LDG.E.128.CONSTANT R4, desc[UR20][R30.64+0x10] ;  /* 0x000010141e047981 */ /* 0x000ea8000c1e9d00 */
[----:B------:R-:W2:Y:S01]  /*0900*/  LDG.E.128.CONSTANT R8, desc[UR20][R28.64+0x10] ;  /* 0x000010141c087981 */ /* 0x000ea2000c1e9d00 */
[----:B------:R-:W-:-:S13]  /*0910*/  PLOP3.LUT P1, PT, PT, PT, UP0, 0x80, 0x8 ;  /* 0x000000000008781c */ /* 0x000fda0003f2f008 */
[----:B------:R-:W3:Y:S04]  /*0920*/  @P1 LDG.E.128.CONSTANT R12, desc[UR20][R30.64+0x20] ;  /* 0x000020141e0c1981 */ /* 0x000ee8000c1e9d00 */
[----:B------:R-:W3:Y:S01]  /*0930*/  @P1 LDG.E.128.CONSTANT R16, desc[UR20][R28.64+0x20] ;  /* 0x000020141c101981 */ /* 0x000ee2000c1e9d00 */
[----:B--2---:R-:W-:-:S04]  /*0940*/  FMUL R5, R5, R9 ;  /* 0x0000000905057220 */ /* 0x004fc80000400000 */
[----:B------:R-:W-:-:S04]  /*0950*/  FFMA R5, R4, R8, R5 ;  /* 0x0000000804057223 */ /* 0x000fc80000000005 */
[----:B------:R-:W-:Y:S01]  /*0960*/  FFMA R6, R6, R10, R5 ;  /* 0x0000000a06067223 */ /* 0x000fe20000000005 */
[----:B---3--:R-:W-:-:S04]  /*0970*/  @P1 FMUL R13, R13, R17 ;  /* 0x000000110d0d1220 */ /* 0x008fc80000400000 */
[----:B------:R-:W-:Y:S01]  /*0980*/  @P1 FFMA R13, R12, R16, R13 ;  /* 0x000000100c0d1223 */ /* 0x000fe2000000000d */
[----:B------:R-:W-:-:S03]  /*0990*/  FFMA R7, R7, R11, R6 ;  /* 0x0000000b07077223 */ /* 0x000fc60000000006 */
[----:B------:R-:W-:Y:S01]  /*09a0*/  @P1 FFMA R14, R14, R18, R13 ;  /* 0x000000120e0e1223 */ /* 0x000fe2000000000d */
[----:B------:R-:W-:-:S03]  /*09b0*/  FADD R26, R26, R7 ;  /* 0x000000071a1a7221 */ /* 0x000fc60000000000 */
[----:B------:R-:W-:-:S04]  /*09c0*/  @P1 FFMA R15, R15, R19, R14 ;  /* 0x000000130f0f1223 */ /* 0x000fc8000000000e */
[----:B------:R-:W-:-:S07]  /*09d0*/  @P1 FADD R26, R26, R15 ;  /* 0x0000000f1a1a1221 */ /* 0x000fce0000000000 */
.L_x_8:
[----:B------:R-:W0:Y:S01]  /*09e0*/  S2UR UR19, SR_CgaCtaId ;  /* 0x00000000001379c3 */ /* 0x000e220000008800 */
[----:B------:R-:W1:Y:S01]  /*09f0*/  LDCU UR22, c[0x0][0x3b4] ;  /* 0x00007680ff1677ac */ /* 0x000e620008000800 */
[----:B------:R-:W-:Y:S01]  /*0a00*/  UMOV UR14, 0x400 ;  /* 0x00000400000e7882 */ /* 0x000fe20000000000 */
[----:B-1----:R-:W-:Y:S01]  /*0a10*/  FMUL R26, R26, UR22 ;  /* 0x000000161a1a7c20 */ /* 0x002fe20008400000 */
[----:B0-----:R-:W-:-:S06]  /*0a20*/  ULEA UR14, UR19, UR14, 0x18 ;  /* 0x0000000e130e7291 */ /* 0x001fcc000f8ec0ff */
[C---:B------:R-:W-:Y:S02]  /*0a30*/  LEA R5, R24.reuse, UR14, 0x2 ;  /* 0x0000000e18057c11 */ /* 0x040fe4000f8e10ff */
[----:B------:R-:W-:-:S03]  /*0a40*/  IADD3 R24, PT, PT, R24, UR27, RZ ;  /* 0x0000001b18187c10 */ /* 0x000fc6000fffe0ff */
[----:B------:R0:W-:Y:S01]  /*0a50*/  STS [R5], R26 ;  /* 0x0000001a05007388 */ /* 0x0001e20000000800 */
[----:B------:R-:W-:-:S13]  /*0a60*/  ISETP.GE.AND P1, PT, R24, UR29, PT ;  /* 0x0000001d18007c0c */ /* 0x000fda000bf26270 */
[----:B0-----:R-:W-:Y:S05]  /*0a70*/  @!P1 BRA `(.L_x_9) ;  /* 0xfffffff8008c9947 */ /* 0x001fea000383ffff */
[----:B------:R-:W-:Y:S05]  /*0a80*/  BRA `(.L_x_2) ;  /* 0x0000000800c07947 */ /* 0x000fea0003800000 */
.L_x_3:
[----:B------:R-:W0:Y:S02]  /*0a90*/  LDCU UR14, c[0x0][0x3b0] ;  /* 0x00007600ff0e77ac */ /* 0x000e240008000800 */
[----:B0-----:R-:W-:-:S09]  /*0aa0*/  UISETP.GT.AND UP0, UPT, UR14, URZ, UPT ;  /* 0x000000ff0e00728c */ /* 0x001fd2000bf04270 */
[----:B------:R-:W-:Y:S05]  /*0ab0*/  BRA.U UP0, `(.L_x_10) ;  /* 0x0000000100287547 */ /* 0x000fea000b800000 */
[----:B------:R-:W0:Y:S01]  /*0ac0*/  S2R R6, SR_CgaCtaId ;  /* 0x0000000000067919 */ /* 0x000e220000008800 */
[----:B------:R-:W-:Y:S02]  /*0ad0*/  MOV R5, 0x400 ;  /* 0x0000040000057802 */ /* 0x000fe40000000f00 */
[----:B------:R-:W-:Y:S02]  /*0ae0*/  MOV R4, R23 ;  /* 0x0000001700047202 */ /* 0x000fe40000000f00 */
[----:B0-----:R-:W-:-:S07]  /*0af0*/  LEA R7, R6, R5, 0x18 ;  /* 0x0000000506077211 */ /* 0x001fce00078ec0ff */
.L_x_11:
[C---:B------:R-:W-:Y:S01]  /*0b00*/  LEA R5, R4.reuse, R7, 0x2 ;  /* 0x0000000704057211 */ /* 0x040fe200078e10ff */
[----:B------:R-:W-:-:S04]  /*0b10*/  VIADD R4, R4, UR27 ;  /* 0x0000001b04047c36 */ /* 0x000fc80008000000 */
[----:B------:R0:W-:Y:S01]  /*0b20*/  STS [R5], R20 ;  /* 0x0000001405007388 */ /* 0x0001e20000000800 */
[----:B------:R-:W-:-:S13]  /*0b30*/  ISETP.GE.AND P1, PT, R4, UR29, PT ;  /* 0x0000001d04007c0c */ /* 0x000fda000bf26270 */
[----:B0-----:R-:W-:Y:S05]  /*0b40*/  @!P1 BRA `(.L_x_11) ;  /* 0xfffffffc00ec9947 */ /* 0x001fea000383ffff */
[----:B------:R-:W-:Y:S05]  /*0b50*/  BRA `(.L_x_2) ;  /* 0x00000008008c7947 */ /* 0x000fea0003800000 */
.L_x_10:
[----:B------:R-:W-:-:S07]  /*0b60*/  MOV R12, R23 ;  /* 0x00000017000c7202 */ /* 0x000fce0000000f00 */
.L_x_16:
        /* <DEDUP_REMOVED lines=8> */
[----:B------:R-:W-:Y:S01]  /*0bf0*/  IADD3 R8, PT, PT, -R3, RZ, RZ ;  /* 0x000000ff03087210 */ /* 0x000fe20007ffe1ff */
[----:B------:R-:W-:Y:S01]  /*0c00*/  IMAD.MOV.U32 R9, RZ, RZ, R14 ;  /* 0x000000ffff097224 */ /* 0x000fe200078e000e */
[----:B------:R-:W-:Y:S02]  /*0c10*/  MOV R13, RZ ;  /* 0x000000ff000d7202 */ /* 0x000fe40000000f00 */
[----:B------:R-:W-:-:S07]  /*0c20*/  MOV R11, UR6 ;  /* 0x00000006000b7c02 */ /* 0x000fce0008000f00 */
.L_x_13:
[----:B------:R-:W-:Y:S01]  /*0c30*/  MOV R6, UR8 ;  /* 0x0000000800067c02 */ /* 0x000fe20008000f00 */
[----:B------:R-:W-:Y:S01]  /*0c40*/  IMAD.U32 R4, RZ, RZ, UR9 ;  /* 0x00000009ff047e24 */ /* 0x000fe2000f8e00ff */
[----:B------:R-:W-:Y:S02]  /*0c50*/  MOV R7, UR16 ;  /* 0x0000001000077c02 */ /* 0x000fe40008000f00 */
[----:B------:R-:W-:Y:S01]  /*0c60*/  MOV R5, UR15 ;  /* 0x0000000f00057c02 */ /* 0x000fe20008000f00 */
[----:B------:R-:W-:-:S04]  /*0c70*/  IMAD.WIDE R6, R11, 0x4, R6 ;  /* 0x000000040b067825 */ /* 0x000fc800078e0206 */
[----:B------:R-:W-:Y:S01]  /*0c80*/  IMAD.WIDE R4, R9, 0x4, R4 ;  /* 0x0000000409047825 */ /* 0x000fe200078e0204 */
[----:B------:R-:W2:Y:S04]  /*0c90*/  LDG.E.CONSTANT R10, desc[UR20][R6.64+-0x20] ;  /* 0xffffe014060a7981 */ /* 0x000ea8000c1e9900 */
[----:B------:R-:W2:Y:S04]  /*0ca0*/  LDG.E.CONSTANT R17, desc[UR20][R4.64+-0x20] ;  /* 0xffffe01404117981 */ /* 0x000ea8000c1e9900 */
[----:B------:R-:W3:Y:S04]  /*0cb0*/  LDG.E.CONSTANT R18, desc[UR20][R6.64+-0x1c] ;  /* 0xffffe41406127981 */ /* 0x000ee8000c1e9900 */
[----:B------:R-:W3:Y:S04]  /*0cc0*/  LDG.E.CONSTANT R19, desc[UR20][R4.64+-0x1c] ;  /* 0xffffe41404137981 */ /* 0x000ee8000c1e9900 */
[----:B------:R-:W4:Y:S04]  /*0cd0*/  LDG.E.CONSTANT R16, desc[UR20][R6.64+-0x18] ;  /* 0xffffe81406107981 */ /* 0x000f28000c1e9900 */
[----:B------:R-:W4:Y:S04]  /*0ce0*/  LDG.E.CONSTANT R15, desc[UR20][R4.64+-0x18] ;  /* 0xffffe814040f7981 */ /* 0x000f28000c1e9900 */
[----:B------:R-:W5:Y:S04]  /*0cf0*/  LDG.E.CONSTANT R24, desc[UR20][R6.64+-0xc] ;  /* 0xfffff41406187981 */ /* 0x000f68000c1e9900 */
[----:B------:R-:W5:Y:S01]  /*0d00*/  LDG.E.CONSTANT R28, desc[UR20][R4.64+0x1c] ;  /* 0x00001c14041c7981 */ /* 0x000f62000c1e9900 */
[----:B--2---:R-:W-:-:S03]  /*0d10*/  FFMA R17, R10, R17, R13 ;  /* 0x000000110a117223 */ /* 0x004fc6000000000d */
[----:B------:R-:W2:Y:S04]  /*0d20*/  LDG.E.CONSTANT R10, desc[UR20][R6.64+-0x14] ;  /* 0xffffec14060a7981 */ /* 0x000ea8000c1e9900 */
[----:B------:R-:W2:Y:S01]  /*0d30*/  LDG.E.CONSTANT R13, desc[UR20][R4.64+-0x14] ;  /* 0xffffec14040d7981 */ /* 0x000ea2000c1e9900 */
[----:B---3--:R-:W-:-:S03]  /*0d40*/  FFMA R19, R18, R19, R17 ;  /* 0x0000001312137223 */ /* 0x008fc60000000011 */
[----:B------:R-:W3:Y:S04]  /*0d50*/  LDG.E.CONSTANT R17, desc[UR20][R6.64+-0x10] ;  /* 0xfffff01406117981 */ /* 0x000ee8000c1e9900 */
[----:B------:R-:W3:Y:S01]  /*0d60*/  LDG.E.CONSTANT R18, desc[UR20][R4.64+-0x10] ;  /* 0xfffff01404127981 */ /* 0x000ee2000c1e9900 */
[----:B----4-:R-:W-:-:S03]  /*0d70*/  FFMA R27, R16, R15, R19 ;  /* 0x0000000f101b7223 */ /* 0x010fc60000000013 */
[----:B------:R-:W5:Y:S04]  /*0d80*/  LDG.E.CONSTANT R19, desc[UR20][R4.64+-0xc] ;  /* 0xfffff41404137981 */ /* 0x000f68000c1e9900 */
[----:B------:R-:W4:Y:S04]  /*0d90*/  LDG.E.CONSTANT R15, desc[UR20][R6.64+-0x8] ;  /* 0xfffff814060f7981 */ /* 0x000f28000c1e9900 */
[----:B------:R-:W4:Y:S01]  /*0da0*/  LDG.E.CONSTANT R16, desc[UR20][R4.64+-0x8] ;  /* 0xfffff81404107981 */ /* 0x000f22000c1e9900 */
[----:B--2---:R-:W-:-:S03]  /*0db0*/  FFMA R10, R10, R13, R27 ;  /* 0x0000000d0a0a7223 */ /* 0x004fc6000000001b */
[----:B------:R-:W2:Y:S01]  /*0dc0*/  LDG.E.CONSTANT R13, desc[UR20][R4.64+-0x4] ;  /* 0xfffffc14040d7981 */ /* 0x000ea2000c1e9900 */
[----:B---3--:R-:W-:-:S03]  /*0dd0*/  FFMA R17, R17, R18, R10 ;  /* 0x0000001211117223 */ /* 0x008fc6000000000a */
[----:B------:R-:W2:Y:S01]  /*0de0*/  LDG.E.CONSTANT R10, desc[UR20][R6.64+-0x4] ;  /* 0xfffffc14060a7981 */ /* 0x000ea2000c1e9900 */
[----:B-----5:R-:W-:-:S03]  /*0df0*/  FFMA R24, R24, R19, R17 ;  /* 0x0000001318187223 */ /* 0x020fc60000000011 */
[----:B------:R-:W3:Y:S04]  /*0e00*/  LDG.E.CONSTANT R17, desc[UR20][R6.64] ;  /* 0x0000001406117981 */ /* 0x000ee8000c1e9900 */
[----:B------:R-:W3:Y:S01]  /*0e10*/  LDG.E.CONSTANT R18, desc[UR20][R4.64] ;  /* 0x0000001404127981 */ /* 0x000ee2000c1e9900 */
[----:B----4-:R-:W-:-:S03]  /*0e20*/  FFMA R27, R15, R16, R24 ;  /* 0x000000100f1b7223 */ /* 0x010fc60000000018 */
        /* <DEDUP_REMOVED lines=8> */
[----:B------:R-:W2:Y:S04]  /*0eb0*/  LDG.E.CONSTANT R10, desc[UR20][R4.64+0xc] ;  /* 0x00000c14040a7981 */ /* 0x000ea8000c1e9900 */
[----:B------:R-:W3:Y:S01]  /*0ec0*/  LDG.E.CONSTANT R18, desc[UR20][R6.64+0x10] ;  /* 0x0000101406127981 */ /* 0x000ee2000c1e9900 */
[----:B----4-:R-:W-:-:S03]  /*0ed0*/  FFMA R24, R24, R19, R17 ;  /* 0x0000001318187223 */ /* 0x010fc60000000011 */
[----:B------:R-:W3:Y:S04]  /*0ee0*/  LDG.E.CONSTANT R17, desc[UR20][R4.64+0x10] ;  /* 0x0000101404117981 */ /* 0x000ee8000c1e9900 */
[----:B------:R-:W4:Y:S01]  /*0ef0*/  LDG.E.CONSTANT R19, desc[UR20][R6.64+0x1c] ;  /* 0x00001c1406137981 */ /* 0x000f22000c1e9900 */
[----:B-----5:R-:W-:-:S03]  /*0f00*/  FFMA R26, R15, R16, R24 ;  /* 0x000000100f1a7223 */ /* 0x020fc60000000018 */
[----:B------:R-:W5:Y:S04]  /*0f10*/  LDG.E.CONSTANT R24, desc[UR20][R6.64+0x14] ;  /* 0x0000141406187981 */ /* 0x000f68000c1e9900 */
[----:B------:R-:W4:Y:S04]  /*0f20*/  LDG.E.CONSTANT R15, desc[UR20][R6.64+0x18] ;  /* 0x00001814060f7981 */ /* 0x000f28000c1e9900 */
[----:B------:R-:W4:Y:S01]  /*0f30*/  LDG.E.CONSTANT R16, desc[UR20][R4.64+0x18] ;  /* 0x0000181404107981 */ /* 0x000f22000c1e9900 */
[----:B------:R-:W-:-:S04]  /*0f40*/  IADD3 R8, PT, PT, R8, 0x10, RZ ;  /* 0x0000001008087810 */ /* 0x000fc80007ffe0ff */
[----:B------:R-:W-:Y:S01]  /*0f50*/  ISETP.NE.AND P1, PT, R8, RZ, PT ;  /* 0x000000ff0800720c */ /* 0x000fe20003f25270 */
[----:B------:R-:W-:Y:S01]  /*0f60*/  VIADD R9, R9, 0x10 ;  /* 0x0000001009097836 */ /* 0x000fe20000000000 */
[----:B------:R-:W-:Y:S01]  /*0f70*/  IADD3 R11, PT, PT, R11, 0x10, RZ ;  /* 0x000000100b0b7810 */ /* 0x000fe20007ffe0ff */
[----:B--2---:R-:W-:-:S04]  /*0f80*/  FFMA R13, R13, R10, R26 ;  /* 0x0000000a0d0d7223 */ /* 0x004fc8000000001a */
[----:B---3--:R-:W-:-:S04]  /*0f90*/  FFMA R13, R18, R17, R13 ;  /* 0x00000011120d7223 */ /* 0x008fc8000000000d */
[----:B-----5:R-:W-:-:S04]  /*0fa0*/  FFMA R24, R24, R27, R13 ;  /* 0x0000001b18187223 */ /* 0x020fc8000000000d */
[----:B----4-:R-:W-:-:S04]  /*0fb0*/  FFMA R16, R15, R16, R24 ;  /* 0x000000100f107223 */ /* 0x010fc80000000018 */
[----:B------:R-:W-:Y:S01]  /*0fc0*/  FFMA R13, R19, R28, R16 ;  /* 0x0000001c130d7223 */ /* 0x000fe20000000010 */
[----:B------:R-:W-:Y:S06]  /*0fd0*/  @P1 BRA `(.L_x_13) ;  /* 0xfffffffc00141947 */ /* 0x000fec000383ffff */
[----:B------:R-:W-:-:S07]  /*0fe0*/  MOV R15, R3 ;  /* 0x00000003000f7202 */ /* 0x000fce0000000f00 */
.L_x_12:
[----:B------:R-:W-:-:S09]  /*0ff0*/  UISETP.NE.AND UP0, UPT, UR25, URZ, UPT ;  /* 0x000000ff1900728c */ /* 0x000fd2000bf05270 */
[----:B------:R-:W-:Y:S05]  /*1000*/  BRA.U !UP0, `(.L_x_14) ;  /* 0x0000000508387547 */ /* 0x000fea000b800000 */
[----:B------:R-:W-:Y:S02]  /*1010*/  UIADD3 UR14, UPT, UPT, UR25, -0x1, URZ ;  /* 0xffffffff190e7890 */ /* 0x000fe4000fffe0ff */
[----:B------:R-:W-:Y:S02]  /*1020*/  UISETP.NE.AND UP1, UPT, UR12, URZ, UPT ;  /* 0x000000ff0c00728c */ /* 0x000fe4000bf25270 */
[----:B------:R-:W-:-:S09]  /*1030*/  UISETP.GE.U32.AND UP0, UPT, UR14, 0x7, UPT ;  /* 0x000000070e00788c */ /* 0x000fd2000bf06070 */
[----:B------:R-:W-:Y:S05]  /*1040*/  BRA.U !UP0, `(.L_x_15) ;  /* 0x00000001087c7547 */ /* 0x000fea000b800000 */
[----:B------:R-:W0:Y:S01]  /*1050*/  LDC.64 R4, c[0x0][0x380] ;  /* 0x0000e000ff047b82 */ /* 0x000e220000000a00 */
[----:B------:R-:W-:Y:S02]  /*1060*/  IADD3 R9, PT, PT, R15, UR6, RZ ;  /* 0x000000060f097c10 */ /* 0x000fe4000fffe0ff */
[----:B------:R-:W-:-:S05]  /*1070*/  IADD3 R11, PT, PT, R14, R15, RZ ;  /* 0x0000000f0e0b7210 */ /* 0x000fca0007ffe0ff */
[----:B------:R-:W1:Y:S01]  /*1080*/  LDC.64 R6, c[0x0][0x388] ;  /* 0x0000e200ff067b82 */ /* 0x000e620000000a00 */
[----:B0-----:R-:W-:-:S05]  /*1090*/  IMAD.WIDE R4, R9, 0x4, R4 ;  /* 0x0000000409047825 */ /* 0x001fca00078e0204 */
[----:B------:R-:W2:Y:S01]  /*10a0*/  LDG.E.CONSTANT R16, desc[UR20][R4.64] ;  /* 0x0000001404107981 */ /* 0x000ea2000c1e9900 */
[----:B-1----:R-:W-:-:S03]  /*10b0*/  IMAD.WIDE R6, R11, 0x4, R6 ;  /* 0x000000040b067825 */ /* 0x002fc600078e0206 */
[----:B------:R-:W3:Y:S04]  /*10c0*/  LDG.E.CONSTANT R18, desc[UR20][R4.64+0x4] ;  /* 0x0000041404127981 */ /* 0x000ee8000c1e9900 */
[----:B------:R-:W2:Y:S04]  /*10d0*/  LDG.E.CONSTANT R17, desc[UR20][R6.64] ;  /* 0x0000001406117981 */ /* 0x000ea8000c1e9900 */
[----:B------:R-:W3:Y:S04]  /*10e0*/  LDG.E.CONSTANT R19, desc[UR20][R6.64+0x4] ;  /* 0x0000041406137981 */ /* 0x000ee8000c1e9900 */
[----:B------:R-:W4:Y:S04]  /*10f0*/  LDG.E.CONSTANT R11, desc[UR20][R4.64+0x8] ;  /* 0x00000814040b7981 */ /* 0x000f28000c1e9900 */
[----:B------:R-:W4:Y:S04]  /*1100*/  LDG.E.CONSTANT R8, desc[UR20][R6.64+0x8] ;  /* 0x0000081406087981 */ /* 0x000f28000c1e9900 */
[----:B------:R-:W5:Y:S04]  /*1110*/  LDG.E.CONSTANT R9, desc[UR20][R4.64+0xc] ;  /* 0x00000c1404097981 */ /* 0x000f68000c1e9900 */
[----:B------:R-:W5:Y:S04]  /*1120*/  LDG.E.CONSTANT R10, desc[UR20][R6.64+0xc] ;  /* 0x00000c14060a7981 */ /* 0x000f68000c1e9900 */
[----:B------:R-:W5:Y:S04]  /*1130*/  LDG.E.CONSTANT R26, desc[UR20][R6.64+0x18] ;  /* 0x00001814061a7981 */ /* 0x000f68000c1e9900 */
[----:B------:R-:W5:Y:S04]  /*1140*/  LDG.E.CONSTANT R24, desc[UR20][R4.64+0x1c] ;  /* 0x00001c1404187981 */ /* 0x000f68000c1e9900 */
[----:B------:R-:W5:Y:S01]  /*1150*/  LDG.E.CONSTANT R27, desc[UR20][R6.64+0x1c] ;  /* 0x00001c14061b7981 */ /* 0x000f62000c1e9900 */
[----:B--2---:R-:W-:-:S03]  /*1160*/  FFMA R17, R16, R17, R13 ;  /* 0x0000001110117223 */ /* 0x004fc6000000000d */
[----:B------:R-:W2:Y:S04]  /*1170*/  LDG.E.CONSTANT R13, desc[UR20][R4.64+0x10] ;  /* 0x00001014040d7981 */ /* 0x000ea8000c1e9900 */
[----:B------:R-:W2:Y:S01]  /*1180*/  LDG.E.CONSTANT R16, desc[UR20][R6.64+0x10] ;  /* 0x0000101406107981 */ /* 0x000ea2000c1e9900 */
[----:B---3--:R-:W-:-:S03]  /*1190*/  FFMA R28, R18, R19, R17 ;  /* 0x00000013121c7223 */ /* 0x008fc60000000011 */
[----:B------:R-:W3:Y:S04]  /*11a0*/  LDG.E.CONSTANT R18, desc[UR20][R4.64+0x14] ;  /* 0x0000141404127981 */ /* 0x000ee8000c1e9900 */
[----:B------:R-:W3:Y:S04]  /*11b0*/  LDG.E.CONSTANT R19, desc[UR20][R6.64+0x14] ;  /* 0x0000141406137981 */ /* 0x000ee8000c1e9900 */
[----:B------:R-:W3:Y:S01]  /*11c0*/  LDG.E.CONSTANT R17, desc[UR20][R4.64+0x18] ;  /* 0x0000181404117981 */ /* 0x000ee2000c1e9900 */
[----:B----4-:R-:W-:-:S04]  /*11d0*/  FFMA R8, R11, R8, R28 ;  /* 0x000000080b087223 */ /* 0x010fc8000000001c */
[----:B-----5:R-:W-:Y:S01]  /*11e0*/  FFMA R8, R9, R10, R8 ;  /* 0x0000000a09087223 */ /* 0x020fe20000000008 */
[----:B------:R-:W-:-:S03]  /*11f0*/  IADD3 R15, PT, PT, R15, 0x8, RZ ;  /* 0x000000080f0f7810 */ /* 0x000fc60007ffe0ff */
[----:B--2---:R-:W-:-:S04]  /*1200*/  FFMA R13, R13, R16, R8 ;  /* 0x000000100d0d7223 */ /* 0x004fc80000000008 */
[----:B---3--:R-:W-:-:S04]  /*1210*/  FFMA R18, R18, R19, R13 ;  /* 0x0000001312127223 */ /* 0x008fc8000000000d */
[----:B------:R-:W-:-:S04]  /*1220*/  FFMA R17, R17, R26, R18 ;  /* 0x0000001a11117223 */ /* 0x000fc80000000012 */
[----:B------:R-:W-:-:S07]  /*1230*/  FFMA R13, R24, R27, R17 ;  /* 0x0000001b180d7223 */ /* 0x000fce0000000011 */
.L_x_15:
[----:B------:R-:W-:Y:S05]  /*1240*/  BRA.U !UP1, `(.L_x_14) ;  /* 0x0000000109a87547 */ /* 0x000fea000b800000 */
[----:B------:R-:W-:Y:S01]  /*1250*/  UIADD3 UR14, UPT, UPT, UR12, -0x1, URZ ;  /* 0xffffffff0c0e7890 */ /* 0x000fe2000fffe0ff */
[----:B------:R-:W0:Y:S03]  /*1260*/  LDC.64 R4, c[0x0][0x380] ;  /* 0x0000e000ff047b82 */ /* 0x000e260000000a00 */
[----:B------:R-:W-:-:S05]  /*1270*/  UISETP.GE.U32.AND UP0, UPT, UR14, 0x3, UPT ;  /* 0x000000030e00788c */ /* 0x000fca000bf06070 */
[----:B------:R-:W1:Y:S01]  /*1280*/  LDC.64 R6, c[0x0][0x388] ;  /* 0x0000e200ff067b82 */ /* 0x000e620000000a00 */
[----:B------:R-:W-:Y:S02]  /*1290*/  PLOP3.LUT P2, PT, PT, PT, UP0, 0x80, 0x8 ;  /* 0x000000000008781c */ /* 0x000fe40003f4f008 */
[----:B------:R-:W-:-:S11]  /*12a0*/  PLOP3.LUT P1, PT, PT, PT, UP0, 0x80, 0x8 ;  /* 0x000000000008781c */ /* 0x000fd60003f2f008 */
[C---:B------:R-:W-:Y:S02]  /*12b0*/  @P2 R2UR UR14, R15.reuse ;  /* 0x000000000f0e22ca */ /* 0x040fe400000e0000 */
[----:B------:R-:W-:Y:S01]  /*12c0*/  @P1 IADD3 R11, PT, PT, R14, R15, RZ ;  /* 0x0000000f0e0b1210 */ /* 0x000fe20007ffe0ff */
[----:B------:R-:W-:-:S04]  /*12d0*/  @P1 VIADD R9, R15, UR6 ;  /* 0x000000060f091c36 */ /* 0x000fc80008000000 */
[----:B0-----:R-:W-:-:S04]  /*12e0*/  @P1 IMAD.WIDE R8, R9, 0x4, R4 ;  /* 0x0000000409081825 */ /* 0x001fc800078e0204 */
[----:B-1----:R-:W-:Y:S01]  /*12f0*/  @P1 IMAD.WIDE R10, R11, 0x4, R6 ;  /* 0x000000040b0a1825 */ /* 0x002fe200078e0206 */
[----:B------:R-:W2:Y:S01]  /*1300*/  @P1 LDG.E.CONSTANT R18, desc[UR20][R8.64] ;  /* 0x0000001408121981 */ /* 0x000ea2000c1e9900 */
[----:B------:R-:W-:-:S03]  /*1310*/  @UP0 UIADD3 UR14, UPT, UPT, UR14, 0x4, URZ ;  /* 0x000000040e0e0890 */ /* 0x000fc6000fffe0ff */
[----:B------:R-:W2:Y:S03]  /*1320*/  @P1 LDG.E.CONSTANT R17, desc[UR20][R10.64] ;  /* 0x000000140a111981 */ /* 0x000ea6000c1e9900 */
[----:B------:R-:W-:Y:S01]  /*1330*/  @P1 MOV R15, UR14 ;  /* 0x0000000e000f1c02 */ /* 0x000fe20008000f00 */
[----:B------:R-:W3:Y:S04]  /*1340*/  @P1 LDG.E.CONSTANT R19, desc[UR20][R8.64+0x4] ;  /* 0x0000041408131981 */ /* 0x000ee8000c1e9900 */
[----:B------:R-:W3:Y:S01]  /*1350*/  @P1 LDG.E.CONSTANT R16, desc[UR20][R10.64+0x4] ;  /* 0x000004140a101981 */ /* 0x000ee2000c1e9900 */
[----:B------:R-:W-:Y:S02]  /*1360*/  IADD3 R27, PT, PT, R14, R15, RZ ;  /* 0x0000000f0e1b7210 */ /* 0x000fe40007ffe0ff */
[----:B------:R-:W-:Y:S01]  /*1370*/  IADD3 R31, PT, PT, R15, UR6, RZ ;  /* 0x000000060f1f7c10 */ /* 0x000fe2000fffe0ff */
[----:B------:R-:W4:Y:S04]  /*1380*/  @P1 LDG.E.CONSTANT R14, desc[UR20][R8.64+0x8] ;  /* 0x00000814080e1981 */ /* 0x000f28000c1e9900 */
[----:B------:R-:W4:Y:S01]  /*1390*/  @P1 LDG.E.CONSTANT R29, desc[UR20][R10.64+0x8] ;  /* 0x000008140a1d1981 */ /* 0x000f22000c1e9900 */
[----:B------:R-:W-:-:S03]  /*13a0*/  IMAD.WIDE R4, R31, 0x4, R4 ;  /* 0x000000041f047825 */ /* 0x000fc600078e0204 */
[----:B------:R-:W5:Y:S01]  /*13b0*/  @P1 LDG.E.CONSTANT R15, desc[UR20][R8.64+0xc] ;  /* 0x00000c14080f1981 */ /* 0x000f62000c1e9900 */
[----:B------:R-:W-:-:S03]  /*13c0*/  IMAD.WIDE R6, R27, 0x4, R6 ;  /* 0x000000041b067825 */ /* 0x000fc600078e0206 */
[----:B------:R-:W5:Y:S04]  /*13d0*/  @P1 LDG.E.CONSTANT R24, desc[UR20][R10.64+0xc] ;  /* 0x00000c140a181981 */ /* 0x000f68000c1e9900 */
[----:B------:R-:W5:Y:S04]  /*13e0*/  LDG.E.CONSTANT R26, desc[UR20][R4.64] ;  /* 0x00000014041a7981 */ /* 0x000f68000c1e9900 */
[----:B------:R-:W5:Y:S01]  /*13f0*/  LDG.E.CONSTANT R27, desc[UR20][R6.64] ;  /* 0x00000014061b7981 */ /* 0x000f62000c1e9900 */
[----:B------:R-:W-:Y:S01]  /*1400*/  UISETP.NE.AND UP0, UPT, UR24, 0x1, UPT ;  /* 0x000000011800788c */ /* 0x000fe2000bf05270 */
[----:B--2---:R-:W-:-:S04]  /*1410*/  @P1 FFMA R18, R18, R17, R13 ;  /* 0x0000001112121223 */ /* 0x004fc8000000000d */
[----:B---3--:R-:W-:-:S04]  /*1420*/  @P1 FFMA R19, R19, R16, R18 ;  /* 0x0000001013131223 */ /* 0x008fc80000000012 */
[----:B----4-:R-:W-:-:S04]  /*1430*/  @P1 FFMA R14, R14, R29, R19 ;  /* 0x0000001d0e0e1223 */ /* 0x010fc80000000013 */
[----:B-----5:R-:W-:-:S04]  /*1440*/  @P1 FFMA R13, R15, R24, R14 ;  /* 0x000000180f0d1223 */ /* 0x020fc8000000000e */
[----:B------:R-:W-:Y:S01]  /*1450*/  FFMA R13, R26, R27, R13 ;  /* 0x0000001b1a0d7223 */ /* 0x000fe2000000000d */
[----:B------:R-:W-:Y:S06]  /*1460*/  BRA.U !UP0, `(.L_x_14) ;  /* 0x0000000108207547 */ /* 0x000fec000b800000 */
[----:B------:R-:W-:Y:S01]  /*1470*/  UISETP.NE.AND UP0, UPT, UR24, 0x2, UPT ;  /* 0x000000021800788c */ /* 0x000fe2000bf05270 */
[----:B------:R-:W2:Y:S04]  /*1480*/  LDG.E.CONSTANT R8, desc[UR20][R4.64+0x4] ;  /* 0x0000041404087981 */ /* 0x000ea8000c1e9900 */
[----:B------:R-:W2:Y:S01]  /*1490*/  LDG.E.CONSTANT R9, desc[UR20][R6.64+0x4] ;  /* 0x0000041406097981 */ /* 0x000ea2000c1e9900 */
[----:B------:R-:W-:-:S13]  /*14a0*/  PLOP3.LUT P1, PT, PT, PT, UP0, 0x80, 0x8 ;  /* 0x000000000008781c */ /* 0x000fda0003f2f008 */
[----:B------:R-:W3:Y:S04]  /*14b0*/  @P1 LDG.E.CONSTANT R10, desc[UR20][R4.64+0x8] ;  /* 0x00000814040a1981 */ /* 0x000ee8000c1e9900 */
[----:B------:R-:W3:Y:S01]  /*14c0*/  @P1 LDG.E.CONSTANT R11, desc[UR20][R6.64+0x8] ;  /* 0x00000814060b1981 */ /* 0x000ee2000c1e9900 */
[----:B--2---:R-:W-:-:S04]  /*14d0*/  FFMA R13, R8, R9, R13 ;  /* 0x00000009080d7223 */ /* 0x004fc8000000000d */
[----:B---3--:R-:W-:-:S07]  /*14e0*/  @P1 FFMA R13, R10, R11, R13 ;  /* 0x0000000b0a0d1223 */ /* 0x008fce000000000d */
.L_x_14:
[----:B------:R-:W0:Y:S01]  /*14f0*/  S2UR UR19, SR_CgaCtaId ;  /* 0x00000000001379c3 */ /* 0x000e220000008800 */
[----:B------:R-:W1:Y:S01]  /*1500*/  LDCU UR22, c[0x0][0x3b4] ;  /* 0x00007680ff1677ac */ /* 0x000e620008000800 */
[----:B------:R-:W-:Y:S01]  /*1510*/  UMOV UR14, 0x400 ;  /* 0x00000400000e7882 */ /* 0x000fe20000000000 */
[----:B-1----:R-:W-:Y:S01]  /*1520*/  FMUL R13, R13, UR22 ;  /* 0x000000160d0d7c20 */ /* 0x002fe20008400000 */
[----:B0-----:R-:W-:-:S06]  /*1530*/  ULEA UR14, UR19, UR14, 0x18 ;  /* 0x0000000e130e7291 */ /* 0x001fcc000f8ec0ff */
[C---:B------:R-:W-:Y:S01]  /*1540*/  LEA R4, R12.reuse, UR14, 0x2 ;  /* 0x0000000e0c047c11 */ /* 0x040fe2000f8e10ff */
[----:B------:R-:W-:-:S04]  /*1550*/  VIADD R12, R12, UR27 ;  /* 0x0000001b0c0c7c36 */ /* 0x000fc80008000000 */
[----:B------:R0:W-:Y:S01]  /*1560*/  STS [R4], R13 ;  /* 0x0000000d04007388 */ /* 0x0001e20000000800 */
[----:B------:R-:W-:-:S13]  /*1570*/  ISETP.GE.AND P1, PT, R12, UR29, PT ;  /* 0x0000001d0c007c0c */ /* 0x000fda000bf26270 */
[----:B0-----:R-:W-:Y:S05]  /*1580*/  @!P1 BRA `(.L_x_16) ;  /* 0xfffffff400789947 */ /* 0x001fea000383ffff */
.L_x_2:
[----:B------:R-:W-:Y:S05]  /*1590*/  BSYNC.RECONVERGENT B0 ;  /* 0x0000000000007941 */ /* 0x000fea0003800200 */
.L_x_1:
[----:B------:R-:W-:Y:S01]  /*15a0*/  BAR.SYNC.DEFER_BLOCKING 0x0 ;  /* 0x0000000000007b1d */ /* 0x000fe20000010000 */
[----:B------:R-:W-:-:S05]  /*15b0*/  MOV R4, 0xff800000 ;  /* 0xff80000000047802 */ /* 0x000fca0000000f00 */
[----:B------:R-:W-:Y:S04]  /*15c0*/  BSSY.RECONVERGENT B0, `(.L_x_17) ;  /* 0x000000d000007945 */ /* 0x000fe80003800200 */
[----:B------:R-:W-:Y:S05]  /*15d0*/  @P0 BRA `(.L_x_18) ;  /* 0x00000000002c0947 */ /* 0x000fea0003800000 */
[----:B------:R-:W0:Y:S01]  /*15e0*/  S2R R7, SR_CgaCtaId ;  /* 0x0000000000077919 */ /* 0x000e220000008800 */
[----:B------:R-:W-:Y:S02]  /*15f0*/  MOV R6, 0x400 ;  /* 0x0000040000067802 */ /* 0x000fe40000000f00 */
[----:B------:R-:W-:Y:S02]  /*1600*/  MOV R4, 0xff800000 ;  /* 0xff80000000047802 */ /* 0x000fe40000000f00 */
[----:B------:R-:W-:Y:S02]  /*1610*/  MOV R5, R23 ;  /* 0x0000001700057202 */ /* 0x000fe40000000f00 */
[----:B0-----:R-:W-:-:S07]  /*1620*/  LEA R8, R7, R6, 0x18 ;  /* 0x0000000607087211 */ /* 0x001fce00078ec0ff */
.L_x_19:
[C---:B------:R-:W-:Y:S01]  /*1630*/  LEA R6, R5.reuse, R8, 0x2 ;  /* 0x0000000805067211 */ /* 0x040fe200078e10ff */
[----:B------:R-:W-:-:S04]  /*1640*/  VIADD R5, R5, UR27 ;  /* 0x0000001b05057c36 */ /* 0x000fc80008000000 */
[----:B------:R-:W0:Y:S01]  /*1650*/  LDS R7, [R6] ;  /* 0x0000000006077984 */ /* 0x000e220000000800 */
[----:B------:R-:W-:Y:S02]  /*1660*/  ISETP.GE.AND P1, PT, R5, UR29, PT ;  /* 0x0000001d05007c0c */ /* 0x000fe4000bf26270 */
[----:B0-----:R-:W-:-:S11]  /*1670*/  FMNMX R4, R7, R4, !PT ;  /* 0x0000000407047209 */ /* 0x001fd60007800000 */
[----:B------:R-:W-:Y:S05]  /*1680*/  @!P1 BRA `(.L_x_19) ;  /* 0xfffffffc00e89947 */ /* 0x000fea000383ffff */
.L_x_18:
[----:B------:R-:W-:Y:S05]  /*1690*/  BSYNC.RECONVERGENT B0 ;  /* 0x0000000000007941 */ /* 0x000fea0003800200 */
.L_x_17:
[----:B------:R-:W0:Y:S01]  /*16a0*/  SHFL.BFLY PT, R5, R4, 0x10, 0x1f ;  /* 0x0e001f0004057f89 */ /* 0x000e2200000e0000 */
[----:B------:R-:W-:Y:S01]  /*16b0*/  ISETP.NE.AND P1, PT, R0, RZ, PT ;  /* 0x000000ff0000720c */ /* 0x000fe20003f25270 */
[----:B------:R-:W-:Y:S01]  /*16c0*/  UIADD3 UR14, UPT, UPT, UR27, 0x1f, URZ ;  /* 0x0000001f1b0e7890 */ /* 0x000fe2000fffe0ff */
[----:B------:R-:W-:-:S03]  /*16d0*/  ISETP.GT.U32.AND P2, PT, R23, 0x1f, PT ;  /* 0x0000001f1700780c */ /* 0x000fc60003f44070 */
[----:B------:R-:W-:Y:S01]  /*16e0*/  USHF.R.U32.HI UR22, URZ, 0x5, UR14 ;  /* 0x00000005ff167899 */ /* 0x000fe2000801160e */
[----:B0-----:R-:W-:-:S05]  /*16f0*/  FMNMX R5, R5, R4, !PT ;  /* 0x0000000405057209 */ /* 0x001fca0007800000 */
[----:B------:R-:W0:Y:S02]  /*1700*/  SHFL.BFLY PT, R6, R5, 0x8, 0x1f ;  /* 0x0d001f0005067f89 */ /* 0x000e2400000e0000 */
[----:B0-----:R-:W-:-:S05]  /*1710*/  FMNMX R6, R5, R6, !PT ;  /* 0x0000000605067209 */ /* 0x001fca0007800000 */
[----:B------:R-:W0:Y:S02]  /*1720*/  SHFL.BFLY PT, R7, R6, 0x4, 0x1f ;  /* 0x0c801f0006077f89 */ /* 0x000e2400000e0000 */
[----:B0-----:R-:W-:-:S05]  /*1730*/  FMNMX R7, R6, R7, !PT ;  /* 0x0000000706077209 */ /* 0x001fca0007800000 */
[----:B------:R-:W0:Y:S02]  /*1740*/  SHFL.BFLY PT, R8, R7, 0x2, 0x1f ;  /* 0x0c401f0007087f89 */ /* 0x000e2400000e0000 */
[----:B0-----:R-:W-:-:S05]  /*1750*/  FMNMX R8, R7, R8, !PT ;  /* 0x0000000807087209 */ /* 0x001fca0007800000 */
[----:B------:R-:W0:Y:S02]  /*1760*/  SHFL.BFLY PT, R9, R8, 0x1, 0x1f ;  /* 0x0c201f0008097f89 */ /* 0x000e2400000e0000 */
[----:B0-----:R-:W-:-:S05]  /*1770*/  FMNMX R9, R8, R9, !PT ;  /* 0x0000000908097209 */ /* 0x001fca0007800000 */
[----:B------:R0:W-:Y:S01]  /*1780*/  @!P1 STS [R2], R9 ;  /* 0x0000000902009388 */ /* 0x0001e20000000800 */
[----:B------:R-:W-:Y:S06]  /*1790*/  BAR.SYNC.DEFER_BLOCKING 0x0 ;  /* 0x0000000000007b1d */ /* 0x000fec0000010000 */
[----:B------:R-:W-:Y:S05]  /*17a0*/  @P2 BRA `(.L_x_20) ;  /* 0x00000000003c2947 */ /* 0x000fea0003800000 */
[----:B------:R-:W-:Y:S01]  /*17b0*/  ISETP.GE.U32.AND P2, PT, R23, UR22, PT ;  /* 0x0000001617007c0c */ /* 0x000fe2000bf46070 */
[----:B------:R-:W-:Y:S01]  /*17c0*/  UMOV UR14, 0xffffffff ;  /* 0xffffffff000e7882 */ /* 0x000fe20000000000 */
[----:B------:R-:W-:-:S11]  /*17d0*/  MOV R4, 0xff800000 ;  /* 0xff80000000047802 */ /* 0x000fd60000000f00 */
[----:B------:R1:W2:Y:S01]  /*17e0*/  @!P2 LDS R4, [R21+UR10+0x100] ;  /* 0x0001000a1504a984 */ /* 0x0002a20008000800 */
[----:B------:R-:W-:Y:S05]  /*17f0*/  BRA.DIV UR14, `(.L_x_21) ;  /* 0x000000160e2c7947 */ /* 0x000fea000b800000 */
[----:B--2---:R-:W2:Y:S02]  /*1800*/  SHFL.BFLY PT, R5, R4, 0x10, 0x1f ;  /* 0x0e001f0004057f89 */ /* 0x004ea400000e0000 */
[----:B--2---:R-:W-:-:S05]  /*1810*/  FMNMX R5, R5, R4, !PT ;  /* 0x0000000405057209 */ /* 0x004fca0007800000 */
[----:B------:R-:W2:Y:S02]  /*1820*/  SHFL.BFLY PT, R6, R5, 0x8, 0x1f ;  /* 0x0d001f0005067f89 */ /* 0x000ea400000e0000 */
[----:B--2---:R-:W-:-:S05]  /*1830*/  FMNMX R6, R5, R6, !PT ;  /* 0x0000000605067209 */ /* 0x004fca0007800000 */
[----:B------:R-:W2:Y:S02]  /*1840*/  SHFL.BFLY PT, R7, R6, 0x4, 0x1f ;  /* 0x0c801f0006077f89 */ /* 0x000ea400000e0000 */
[----:B--2---:R-:W-:-:S05]  /*1850*/  FMNMX R7, R6, R7, !PT ;  /* 0x0000000706077209 */ /* 0x004fca0007800000 */
[----:B------:R-:W2:Y:S02]  /*1860*/  SHFL.BFLY PT, R8, R7, 0x2, 0x1f ;  /* 0x0c401f0007087f89 */ /* 0x000ea400000e0000 */
[----:B--2---:R-:W-:-:S05]  /*1870*/  FMNMX R8, R7, R8, !PT ;  /* 0x0000000807087209 */ /* 0x004fca0007800000 */
[----:B0-----:R0:W2:Y:S02]  /*1880*/  SHFL.BFLY PT, R9, R8, 0x1, 0x1f ;  /* 0x0c201f0008097f89 */ /* 0x0010a400000e0000 */
.L_x_45:
[----:B--2---:R-:W-:-:S07]  /*1890*/  FMNMX R9, R8, R9, !PT ;  /* 0x0000000908097209 */ /* 0x004fce0007800000 */
.L_x_20:
[----:B------:R-:W-:Y:S05]  /*18a0*/  WARPSYNC.ALL ;  /* 0x0000000000007948 */ /* 0x000fea0003800000 */
[----:B------:R-:W-:Y:S01]  /*18b0*/  BAR.SYNC.DEFER_BLOCKING 0x0 ;  /* 0x0000000000007b1d */ /* 0x000fe20000010000 */
[----:B------:R-:W-:Y:S01]  /*18c0*/  HFMA2 R5, -RZ, RZ, 0.96630859375, -0.0022525787353515625 ;  /* 0x3bbb989dff057431 */ /* 0x000fe200000001ff */
[----:B0-----:R-:W-:Y:S01]  /*18d0*/  FMNMX R8, R9, R25, !PT ;  /* 0x0000001909087209 */ /* 0x001fe20007800000 */
[----:B------:R-:W-:Y:S01]  /*18e0*/  HFMA2 R7, -RZ, RZ, 0, 0 ;  /* 0x00000000ff077431 */ /* 0x000fe200000001ff */
[----:B------:R-:W-:Y:S02]  /*18f0*/  MOV R4, 0x437c0000 ;  /* 0x437c000000047802 */ /* 0x000fe40000000f00 */
[----:B------:R-:W-:Y:S04]  /*1900*/  BSSY.RECONVERGENT B0, `(.L_x_22) ;  /* 0x0000017000007945 */ /* 0x000fe80003800200 */
[----:B------:R-:W-:Y:S05]  /*1910*/  @P0 BRA `(.L_x_23) ;  /* 0x0000000000540947 */ /* 0x000fea0003800000 */
[----:B------:R-:W0:Y:S01]  /*1920*/  S2R R10, SR_CgaCtaId ;  /* 0x00000000000a7919 */ /* 0x000e220000008800 */
[----:B------:R-:W-:Y:S01]  /*1930*/  MOV R9, 0x400 ;  /* 0x0000040000097802 */ /* 0x000fe20000000f00 */
[----:B------:R-:W-:Y:S01]  /*1940*/  IMAD.MOV.U32 R7, RZ, RZ, RZ ;  /* 0x000000ffff077224 */ /* 0x000fe200078e00ff */
[----:B------:R-:W-:Y:S02]  /*1950*/  MOV R6, R23 ;  /* 0x0000001700067202 */ /* 0x000fe40000000f00 */
[----:B0-----:R-:W-:-:S07]  /*1960*/  LEA R15, R10, R9, 0x18 ;  /* 0x000000090a0f7211 */ /* 0x001fce00078ec0ff */
.L_x_24:
[C---:B0-----:R-:W-:Y:S02]  /*1970*/  LEA R9, R6.reuse, R15, 0x2 ;  /* 0x0000000f06097211 */ /* 0x041fe400078e10ff */
[----:B------:R-:W-:-:S03]  /*1980*/  IADD3 R6, PT, PT, R6, UR27, RZ ;  /* 0x0000001b06067c10 */ /* 0x000fc6000fffe0ff */
[----:B------:R-:W0:Y:S01]  /*1990*/  LDS R11, [R9] ;  /* 0x00000000090b7984 */ /* 0x000e220000000800 */
[----:B------:R-:W-:Y:S01]  /*19a0*/  ISETP.GE.AND P0, PT, R6, UR29, PT ;  /* 0x0000001d06007c0c */ /* 0x000fe2000bf06270 */
[----:B0-----:R-:W-:-:S04]  /*19b0*/  FADD R10, -R8, R11 ;  /* 0x0000000b080a7221 */ /* 0x001fc80000000100 */
[----:B------:R-:W-:-:S04]  /*19c0*/  FFMA.SAT R11, R10, R5, 0.5 ;  /* 0x3f0000000a0b7423 */ /* 0x000fc80000002005 */
[----:B------:R-:W-:-:S04]  /*19d0*/  FFMA.RM R11, R11, R4, 12582913 ;  /* 0x4b4000010b0b7423 */ /* 0x000fc80000004004 */
[C---:B------:R-:W-:Y:S01]  /*19e0*/  FADD R13, R11.reuse, -12583039 ;  /* 0xcb40007f0b0d7421 */ /* 0x040fe20000000000 */
[----:B------:R-:W-:-:S03]  /*19f0*/  SHF.L.U32 R11, R11, 0x17, RZ ;  /* 0x000000170b0b7819 */ /* 0x000fc600000006ff */
[----:B------:R-:W-:-:S04]  /*1a00*/  FFMA R13, R10, 1.4426950216293334961, -R13 ;  /* 0x3fb8aa3b0a0d7823 */ /* 0x000fc8000000080d */
[----:B------:R-:W-:-:S04]  /*1a10*/  FFMA R13, R10, 1.925963033500011079e-08, R13 ;  /* 0x32a570600a0d7823 */ /* 0x000fc8000000000d */
[----:B------:R-:W0:Y:S02]  /*1a20*/  MUFU.EX2 R10, R13 ;  /* 0x0000000d000a7308 */ /* 0x000e240000000800 */
[----:B0-----:R-:W-:-:S04]  /*1a30*/  FMUL R10, R11, R10 ;  /* 0x0000000a0b0a7220 */ /* 0x001fc80000400000 */
[----:B------:R-:W-:Y:S01]  /*1a40*/  FADD R7, R10, R7 ;  /* 0x000000070a077221 */ /* 0x000fe20000000000 */
[----:B------:R0:W-:Y:S01]  /*1a50*/  STS [R9], R10 ;  /* 0x0000000a09007388 */ /* 0x0001e20000000800 */
[----:B------:R-:W-:Y:S05]  /*1a60*/  @!P0 BRA `(.L_x_24) ;  /* 0xfffffffc00c08947 */ /* 0x000fea000383ffff */
.L_x_23:
[----:B------:R-:W-:Y:S05]  /*1a70*/  BSYNC.RECONVERGENT B0 ;  /* 0x0000000000007941 */ /* 0x000fea0003800200 */
.L_x_22:
[----:B------:R-:W0:Y:S01]  /*1a80*/  SHFL.BFLY PT, R6, R7, 0x10, 0x1f ;  /* 0x0e001f0007067f89 */ /* 0x000e2200000e0000 */
[----:B------:R-:W-:Y:S01]  /*1a90*/  ISETP.GT.U32.AND P0, PT, R23, 0x1f, PT ;  /* 0x0000001f1700780c */ /* 0x000fe20003f04070 */
[----:B0-----:R-:W-:-:S05]  /*1aa0*/  FADD R9, R6, R7 ;  /* 0x0000000706097221 */ /* 0x001fca0000000000 */
[----:B------:R-:W0:Y:S02]  /*1ab0*/  SHFL.BFLY PT, R6, R9, 0x8, 0x1f ;  /* 0x0d001f0009067f89 */ /* 0x000e2400000e0000 */
[----:B0-----:R-:W-:-:S05]  /*1ac0*/  FADD R10, R9, R6 ;  /* 0x00000006090a7221 */ /* 0x001fca0000000000 */
[----:B------:R-:W0:Y:S02]  /*1ad0*/  SHFL.BFLY PT, R11, R10, 0x4, 0x1f ;  /* 0x0c801f000a0b7f89 */ /* 0x000e2400000e0000 */
[----:B0-----:R-:W-:-:S05]  /*1ae0*/  FADD R11, R10, R11 ;  /* 0x0000000b0a0b7221 */ /* 0x001fca0000000000 */
[----:B------:R-:W0:Y:S02]  /*1af0*/  SHFL.BFLY PT, R6, R11, 0x2, 0x1f ;  /* 0x0c401f000b067f89 */ /* 0x000e2400000e0000 */
[----:B0-----:R-:W-:Y:S01]  /*1b00*/  FADD R12, R11, R6 ;  /* 0x000000060b0c7221 */ /* 0x001fe20000000000 */
[----:B------:R-:W-:-:S04]  /*1b10*/  FADD R6, -R8, R25 ;  /* 0x0000001908067221 */ /* 0x000fc80000000100 */
[----:B------:R-:W-:Y:S01]  /*1b20*/  FFMA.SAT R5, R6, R5, 0.5 ;  /* 0x3f00000006057423 */ /* 0x000fe20000002005 */
[----:B------:R-:W0:Y:S03]  /*1b30*/  SHFL.BFLY PT, R13, R12, 0x1, 0x1f ;  /* 0x0c201f000c0d7f89 */ /* 0x000e2600000e0000 */
[----:B------:R-:W-:-:S04]  /*1b40*/  FFMA.RM R5, R5, R4, 12582913 ;  /* 0x4b40000105057423 */ /* 0x000fc80000004004 */
[C---:B------:R-:W-:Y:S01]  /*1b50*/  FADD R7, R5.reuse, -12583039 ;  /* 0xcb40007f05077421 */ /* 0x040fe20000000000 */
[----:B------:R-:W-:-:S03]  /*1b60*/  IMAD.SHL.U32 R9, R5, 0x800000, RZ ;  /* 0x0080000005097824 */ /* 0x000fc600078e00ff */
[----:B------:R-:W-:-:S04]  /*1b70*/  FFMA R7, R6, 1.4426950216293334961, -R7 ;  /* 0x3fb8aa3b06077823 */ /* 0x000fc80000000807 */
[----:B------:R-:W-:-:S04]  /*1b80*/  FFMA R7, R6, 1.925963033500011079e-08, R7 ;  /* 0x32a5706006077823 */ /* 0x000fc80000000007 */
[----:B------:R-:W2:Y:S01]  /*1b90*/  MUFU.EX2 R4, R7 ;  /* 0x0000000700047308 */ /* 0x000ea20000000800 */
[----:B0-----:R-:W-:-:S05]  /*1ba0*/  FADD R6, R12, R13 ;  /* 0x0000000d0c067221 */ /* 0x001fca0000000000 */
[----:B------:R0:W-:Y:S01]  /*1bb0*/  @!P1 STS [R2], R6 ;  /* 0x0000000602009388 */ /* 0x0001e20000000800 */
[----:B--2---:R-:W-:Y:S01]  /*1bc0*/  FMUL R9, R9, R4 ;  /* 0x0000000409097220 */ /* 0x004fe20000400000 */
[----:B------:R-:W-:Y:S06]  /*1bd0*/  BAR.SYNC.DEFER_BLOCKING 0x0 ;  /* 0x0000000000007b1d */ /* 0x000fec0000010000 */
[----:B------:R-:W-:Y:S05]  /*1be0*/  @P0 BRA `(.L_x_25) ;  /* 0x00000000003c0947 */ /* 0x000fea0003800000 */
[----:B------:R-:W-:Y:S01]  /*1bf0*/  ISETP.GE.U32.AND P0, PT, R23, UR22, PT ;  /* 0x0000001617007c0c */ /* 0x000fe2000bf06070 */
[----:B------:R-:W-:Y:S01]  /*1c00*/  UMOV UR14, 0xffffffff ;  /* 0xffffffff000e7882 */ /* 0x000fe20000000000 */
[----:B------:R-:W-:-:S11]  /*1c10*/  MOV R4, RZ ;  /* 0x000000ff00047202 */ /* 0x000fd60000000f00 */
[----:B------:R2:W3:Y:S01]  /*1c20*/  @!P0 LDS R4, [R21+UR10+0x100] ;  /* 0x0001000a15048984 */ /* 0x0004e20008000800 */
[----:B------:R-:W-:Y:S05]  /*1c30*/  BRA.DIV UR14, `(.L_x_26) ;  /* 0x000000120eac7947 */ /* 0x000fea000b800000 */
[----:B---3--:R-:W3:Y:S02]  /*1c40*/  SHFL.BFLY PT, R5, R4, 0x10, 0x1f ;  /* 0x0e001f0004057f89 */ /* 0x008ee400000e0000 */
[----:B---3--:R-:W-:-:S05]  /*1c50*/  FADD R5, R5, R4 ;  /* 0x0000000405057221 */ /* 0x008fca0000000000 */
[----:B0-----:R-:W0:Y:S02]  /*1c60*/  SHFL.BFLY PT, R6, R5, 0x8, 0x1f ;  /* 0x0d001f0005067f89 */ /* 0x001e2400000e0000 */
[----:B0-----:R-:W-:-:S05]  /*1c70*/  FADD R6, R5, R6 ;  /* 0x0000000605067221 */ /* 0x001fca0000000000 */
[----:B------:R-:W0:Y:S02]  /*1c80*/  SHFL.BFLY PT, R7, R6, 0x4, 0x1f ;  /* 0x0c801f0006077f89 */ /* 0x000e2400000e0000 */
[----:B0-----:R-:W-:-:S05]  /*1c90*/  FADD R7, R6, R7 ;  /* 0x0000000706077221 */ /* 0x001fca0000000000 */
[----:B------:R-:W0:Y:S02]  /*1ca0*/  SHFL.BFLY PT, R10, R7, 0x2, 0x1f ;  /* 0x0c401f00070a7f89 */ /* 0x000e2400000e0000 */
[----:B0-----:R-:W-:-:S05]  /*1cb0*/  FADD R10, R7, R10 ;  /* 0x0000000a070a7221 */ /* 0x001fca0000000000 */
[----:B------:R0:W3:Y:S02]  /*1cc0*/  SHFL.BFLY PT, R11, R10, 0x1, 0x1f ;  /* 0x0c201f000a0b7f89 */ /* 0x0000e400000e0000 */
.L_x_51:
[----:B---3--:R-:W-:-:S07]  /*1cd0*/  FADD R6, R10, R11 ;  /* 0x0000000b0a067221 */ /* 0x008fce0000000000 */
.L_x_25:
[----:B------:R-:W3:Y:S01]  /*1ce0*/  LDCU UR14, c[0x0][0x3b0] ;  /* 0x00007600ff0e77ac */ /* 0x000ee20008000800 */
[----:B------:R-:W-:Y:S01]  /*1cf0*/  FFMA R22, R9, R22, R6 ;  /* 0x0000001609167223 */ /* 0x000fe20000000006 */
[----:B---3--:R-:W-:Y:S01]  /*1d00*/  MOV R12, UR14 ;  /* 0x0000000e000c7c02 */ /* 0x008fe20008000f00 */
[----:B------:R-:W-:Y:S05]  /*1d10*/  WARPSYNC.ALL ;  /* 0x0000000000007948 */ /* 0x000fea0003800000 */
[----:B------:R-:W-:Y:S01]  /*1d20*/  BAR.SYNC.DEFER_BLOCKING 0x0 ;  /* 0x0000000000007b1d */ /* 0x000fe20000010000 */
[----:B------:R-:W-:-:S05]  /*1d30*/  ISETP.GE.AND P0, PT, R23, R12, PT ;  /* 0x0000000c1700720c */ /* 0x000fca0003f06270 */
[----:B------:R-:W-:Y:S08]  /*1d40*/  BSSY.RECONVERGENT B0, `(.L_x_27) ;  /* 0x00000d5000007945 */ /* 0x000ff00003800200 */
[----:B------:R-:W-:Y:S05]  /*1d50*/  @P0 BRA `(.L_x_28) ;  /* 0x0000000c004c0947 */ /* 0x000fea0003800000 */
[----:B------:R-:W3:Y:S01]  /*1d60*/  LDCU UR14, c[0x0][0x3ac] ;  /* 0x00007580ff0e77ac */ /* 0x000ee20008000800 */
[----:B------:R-:W-:Y:S01]  /*1d70*/  MOV R13, R23 ;  /* 0x00000017000d7202 */ /* 0x000fe20000000f00 */
[----:B------:R-:W-:Y:S02]  /*1d80*/  UIADD3 UR23, UPT, UPT, UR18, -0x1, URZ ;  /* 0xffffffff12177890 */ /* 0x000fe4000fffe0ff */
[----:B------:R-:W-:-:S04]  /*1d90*/  UIADD3 UR26, UPT, UPT, UR28, -0x1, URZ ;  /* 0xffffffff1c1a7890 */ /* 0x000fc8000fffe0ff */
[----:B------:R-:W-:Y:S02]  /*1da0*/  MOV R5, UR23 ;  /* 0x0000001700057c02 */ /* 0x000fe40008000f00 */
[----:B0-----:R-:W-:Y:S02]  /*1db0*/  MOV R6, UR26 ;  /* 0x0000001a00067c02 */ /* 0x001fe40008000f00 */
[----:B------:R-:W-:Y:S02]  /*1dc0*/  ISETP.GE.U32.AND P0, PT, R5, 0x7, PT ;  /* 0x000000070500780c */ /* 0x000fe40003f06070 */
[----:B------:R-:W-:Y:S01]  /*1dd0*/  ISETP.GE.U32.AND P1, PT, R6, 0x3, PT ;  /* 0x000000030600780c */ /* 0x000fe20003f26070 */
[----:B---3--:R-:W-:-:S04]  /*1de0*/  UISETP.LT.AND UP0, UPT, UR17, UR14, UPT ;  /* 0x0000000e1100728c */ /* 0x008fc8000bf01270 */
[----:B------:R-:W-:-:S04]  /*1df0*/  USEL UR14, UR17, UR14, UP0 ;  /* 0x0000000e110e7287 */ /* 0x000fc80008000000 */
[----:B------:R-:W-:-:S04]  /*1e00*/  UIMAD UR14, UR4, -0x40, UR14 ;  /* 0xffffffc0040e78a4 */ /* 0x000fc8000f8e020e */
[----:B------:R-:W-:Y:S02]  /*1e10*/  UIADD3 UR19, UPT, UPT, UR14, -0x1, URZ ;  /* 0xffffffff0e137890 */ /* 0x000fe4000fffe0ff */
[----:B------:R-:W-:-:S04]  /*1e20*/  MOV R10, UR14 ;  /* 0x0000000e000a7c02 */ /* 0x000fc80008000f00 */
[----:B------:R-:W-:Y:S01]  /*1e30*/  IMAD.U32 R4, RZ, RZ, UR19 ;  /* 0x00000013ff047e24 */ /* 0x000fe2000f8e00ff */
[----:B------:R-:W-:-:S04]  /*1e40*/  IADD3 R10, PT, PT, R10, -UR18, RZ ;  /* 0x800000120a0a7c10 */ /* 0x000fc8000fffe0ff */
[----:B------:R-:W-:-:S13]  /*1e50*/  ISETP.GE.U32.AND P2, PT, R4, 0xf, PT ;  /* 0x0000000f0400780c */ /* 0x000fda0003f46070 */
.L_x_35:
[----:B---3--:R-:W0:Y:S01]  /*1e60*/  LDC.64 R4, c[0x0][0x398] ;  /* 0x0000e600ff047b82 */ /* 0x008e220000000a00 */
[----:B------:R-:W-:Y:S01]  /*1e70*/  UISETP.NE.AND UP0, UPT, UR5, URZ, UPT ;  /* 0x000000ff0500728c */ /* 0x000fe2000bf05270 */
[----:B------:R-:W-:Y:S01]  /*1e80*/  IADD3 R7, PT, PT, R13, UR6, RZ ;  /* 0x000000060d077c10 */ /* 0x000fe2000fffe0ff */
[----:B------:R-:W-:Y:S01]  /*1e90*/  IMAD.MOV.U32 R12, RZ, RZ, RZ ;  /* 0x000000ffff0c7224 */ /* 0x000fe200078e00ff */
[----:B------:R-:W-:-:S03]  /*1ea0*/  UISETP.GE.AND UP1, UPT, UR29, 0x1, UPT ;  /* 0x000000011d00788c */ /* 0x000fc6000bf26270 */
[----:B0-----:R-:W-:-:S03]  /*1eb0*/  IMAD.WIDE R4, R7, 0x4, R4 ;  /* 0x0000000407047825 */ /* 0x001fc600078e0204 */
[----:B------:R-:W-:Y:S05]  /*1ec0*/  BRA.U !UP0, `(.L_x_29) ;  /* 0x0000000108047547 */ /* 0x000fea000b800000 */
[----:B------:R0:W5:Y:S02]  /*1ed0*/  LDG.E R12, desc[UR20][R4.64] ;  /* 0x00000014040c7981 */ /* 0x000164000c1e1900 */
.L_x_29:
[----:B------:R-:W-:Y:S01]  /*1ee0*/  HFMA2 R17, -RZ, RZ, 0, 0 ;  /* 0x00000000ff117431 */ /* 0x000fe200000001ff */
[----:B------:R-:W-:Y:S06]  /*1ef0*/  BRA.U !UP1, `(.L_x_30) ;  /* 0x0000000909bc7547 */ /* 0x000fec000b800000 */
[----:B------:R-:W-:Y:S02]  /*1f00*/  MOV R17, RZ ;  /* 0x000000ff00117202 */ /* 0x000fe40000000f00 */
[----:B------:R-:W-:Y:S01]  /*1f10*/  MOV R11, RZ ;  /* 0x000000ff000b7202 */ /* 0x000fe20000000f00 */
[----:B------:R-:W-:Y:S06]  /*1f20*/  @!P2 BRA `(.L_x_31) ;  /* 0x00000004000ca947 */ /* 0x000fec0003800000 */
[----:B0-----:R-:W0:Y:S01]  /*1f30*/  S2R R5, SR_CgaCtaId ;  /* 0x0000000000057919 */ /* 0x001e220000008800 */
[----:B------:R-:W-:Y:S01]  /*1f40*/  MOV R14, 0x400 ;  /* 0x00000400000e7802 */ /* 0x000fe20000000f00 */
[----:B------:R-:W-:Y:S01]  /*1f50*/  IMAD.MOV.U32 R11, RZ, RZ, RZ ;  /* 0x000000ffff0b7224 */ /* 0x000fe200078e00ff */
[----:B------:R-:W-:Y:S02]  /*1f60*/  MOV R17, RZ ;  /* 0x000000ff00117202 */ /* 0x000fe40000000f00 */
[----:B0-----:R-:W-:-:S07]  /*1f70*/  LEA R14, R5, R14, 0x18 ;  /* 0x0000000e050e7211 */ /* 0x001fce00078ec0ff */
.L_x_32:
[----:B------:R-:W0:Y:S01]  /*1f80*/  LDC R15, c[0x0][0x3b0] ;  /* 0x0000ec00ff0f7b82 */ /* 0x000e220000000800 */
[----:B------:R-:W-:Y:S02]  /*1f90*/  IADD3 R5, PT, PT, R13, UR7, RZ ;  /* 0x000000070d057c10 */ /* 0x000fe4000fffe0ff */
[----:B------:R-:W-:-:S05]  /*1fa0*/  IADD3 R4, PT, PT, R11, UR5, RZ ;  /* 0x000000050b047c10 */ /* 0x000fca000fffe0ff */
[----:B------:R-:W3:Y:S01]  /*1fb0*/  LDC.64 R24, c[0x0][0x390] ;  /* 0x0000e400ff187b82 */ /* 0x000ee20000000a00 */
[----:B0-----:R-:W-:-:S04]  /*1fc0*/  IMAD R5, R4, R15, R5 ;  /* 0x0000000f04057224 */ /* 0x001fc800078e0205 */
[----:B---3--:R-:W-:-:S05]  /*1fd0*/  IMAD.WIDE R24, R5, 0x4, R24 ;  /* 0x0000000405187825 */ /* 0x008fca00078e0218 */
[----:B------:R0:W3:Y:S01]  /*1fe0*/  LDG.E.CONSTANT R26, desc[UR20][R24.64] ;  /* 0x00000014181a7981 */ /* 0x0000e2000c1e9900 */
[----:B------:R-:W-:-:S05]  /*1ff0*/  IMAD.WIDE R32, R15, 0x4, R24 ;  /* 0x000000040f207825 */ /* 0x000fca00078e0218 */
[----:B------:R-:W4:Y:S01]  /*2000*/  LDG.E.CONSTANT R18, desc[UR20][R32.64] ;  /* 0x0000001420127981 */ /* 0x000f22000c1e9900 */
[----:B------:R-:W-:Y:S01]  /*2010*/  LEA R16, R11, R14, 0x2 ;  /* 0x0000000e0b107211 */ /* 0x000fe200078e10ff */
[----:B------:R-:W-:-:S04]  /*2020*/  IMAD.WIDE R30, R15, 0x4, R32 ;  /* 0x000000040f1e7825 */ /* 0x000fc800078e0220 */
[----:B------:R-:W3:Y:S01]  /*2030*/  LDS.128 R4, [R16] ;  /* 0x0000000010047984 */ /* 0x000ee20000000c00 */
[----:B------:R-:W-:-:S03]  /*2040*/  IMAD.WIDE R28, R15, 0x4, R30 ;  /* 0x000000040f1c7825 */ /* 0x000fc600078e021e */
[----:B------:R-:W2:Y:S01]  /*2050*/  LDG.E.CONSTANT R19, desc[UR20][R30.64] ;  /* 0x000000141e137981 */ /* 0x000ea2000c1e9900 */
[----:B------:R-:W-:-:S04]  /*2060*/  IMAD.WIDE R34, R15, 0x4, R28 ;  /* 0x000000040f227825 */ /* 0x000fc800078e021c */
[----:B0-----:R-:W-:-:S04]  /*2070*/  IMAD.WIDE R24, R15, 0x4, R34 ;  /* 0x000000040f187825 */ /* 0x001fc800078e0222 */
[----:B---3--:R-:W-:Y:S02]  /*2080*/  FFMA R26, R4, R26, R17 ;  /* 0x0000001a041a7223 */ /* 0x008fe40000000011 */
[----:B------:R-:W3:Y:S04]  /*2090*/  LDG.E.CONSTANT R4, desc[UR20][R28.64] ;  /* 0x000000141c047981 */ /* 0x000ee8000c1e9900 */
[----:B------:R-:W3:Y:S01]  /*20a0*/  LDG.E.CONSTANT R17, desc[UR20][R34.64] ;  /* 0x0000001422117981 */ /* 0x000ee2000c1e9900 */
[----:B----4-:R-:W-:-:S03]  /*20b0*/  FFMA R5, R5, R18, R26 ;  /* 0x0000001205057223 */ /* 0x010fc6000000001a */
[----:B------:R0:W4:Y:S01]  /*20c0*/  LDG.E.CONSTANT R18, desc[UR20][R24.64] ;  /* 0x0000001418127981 */ /* 0x000122000c1e9900 */
[----:B------:R-:W-:-:S04]  /*20d0*/  IMAD.WIDE R32, R15, 0x4, R24 ;  /* 0x000000040f207825 */ /* 0x000fc800078e0218 */
[----:B--2---:R-:W-:Y:S01]  /*20e0*/  FFMA R6, R6, R19, R5 ;  /* 0x0000001306067223 */ /* 0x004fe20000000005 */
[----:B------:R-:W-:Y:S01]  /*20f0*/  IMAD.WIDE R30, R15, 0x4, R32 ;  /* 0x000000040f1e7825 */ /* 0x000fe200078e0220 */
[----:B------:R-:W2:Y:S03]  /*2100*/  LDG.E.CONSTANT R19, desc[UR20][R32.64] ;  /* 0x0000001420137981 */ /* 0x000ea6000c1e9900 */
[----:B---3--:R-:W-:Y:S02]  /*2110*/  FFMA R27, R7, R4, R6 ;  /* 0x00000004071b7223 */ /* 0x008fe40000000006 */
[----:B------:R-:W3:Y:S02]  /*2120*/  LDS.128 R4, [R16+0x10] ;  /* 0x0000100010047984 */ /* 0x000ee40000000c00 */
[----:B---3--:R-:W-:Y:S02]  /*2130*/  FFMA R28, R4, R17, R27 ;  /* 0x00000011041c7223 */ /* 0x008fe4000000001b */
[----:B------:R3:W3:Y:S01]  /*2140*/  LDG.E.CONSTANT R4, desc[UR20][R30.64] ;  /* 0x000000141e047981 */ /* 0x0006e2000c1e9900 */
[----:B------:R-:W-:-:S05]  /*2150*/  IMAD.WIDE R26, R15, 0x4, R30 ;  /* 0x000000040f1a7825 */ /* 0x000fca00078e021e */
[----:B------:R-:W3:Y:S01]  /*2160*/  LDG.E.CONSTANT R17, desc[UR20][R26.64] ;  /* 0x000000141a117981 */ /* 0x000ee2000c1e9900 */
[----:B0-----:R-:W-:-:S04]  /*2170*/  IMAD.WIDE R24, R15, 0x4, R26 ;  /* 0x000000040f187825 */ /* 0x001fc800078e021a */
[----:B----4-:R-:W-:Y:S02]  /*2180*/  FFMA R5, R5, R18, R28 ;  /* 0x0000001205057223 */ /* 0x010fe4000000001c */
[----:B------:R0:W4:Y:S02]  /*2190*/  LDG.E.CONSTANT R18, desc[UR20][R24.64] ;  /* 0x0000001418127981 */ /* 0x000124000c1e9900 */
[----:B--2---:R-:W-:Y:S01]  /*21a0*/  FFMA R6, R6, R19, R5 ;  /* 0x0000001306067223 */ /* 0x004fe20000000005 */
[----:B------:R-:W-:-:S05]  /*21b0*/  IMAD.WIDE R34, R15, 0x4, R24 ;  /* 0x000000040f227825 */ /* 0x000fca00078e0218 */
[----:B------:R-:W2:Y:S01]  /*21c0*/  LDG.E.CONSTANT R29, desc[UR20][R34.64] ;  /* 0x00000014221d7981 */ /* 0x000ea2000c1e9900 */
[----:B------:R-:W-:-:S04]  /*21d0*/  IMAD.WIDE R32, R15, 0x4, R34 ;  /* 0x000000040f207825 */ /* 0x000fc800078e0222 */
[----:B---3--:R-:W-:-:S04]  /*21e0*/  IMAD.WIDE R30, R15, 0x4, R32 ;  /* 0x000000040f1e7825 */ /* 0x008fc800078e0220 */
[----:B0-----:R-:W-:-:S04]  /*21f0*/  IMAD.WIDE R24, R15, 0x4, R30 ;  /* 0x000000040f187825 */ /* 0x001fc800078e021e */
[----:B------:R-:W-:Y:S02]  /*2200*/  FFMA R19, R7, R4, R6 ;  /* 0x0000000407137223 */ /* 0x000fe40000000006 */
[----:B------:R-:W0:Y:S02]  /*2210*/  LDS.128 R4, [R16+0x20] ;  /* 0x0000200010047984 */ /* 0x000e240000000c00 */
[----:B0-----:R-:W-:Y:S02]  /*2220*/  FFMA R28, R4, R17, R19 ;  /* 0x00000011041c7223 */ /* 0x001fe40000000013 */
[----:B------:R-:W3:Y:S02]  /*2230*/  LDG.E.CONSTANT R4, desc[UR20][R32.64] ;  /* 0x0000001420047981 */ /* 0x000ee4000c1e9900 */
[----:B----4-:R-:W-:Y:S01]  /*2240*/  FFMA R5, R5, R18, R28 ;  /* 0x0000001205057223 */ /* 0x010fe2000000001c */
[C---:B------:R-:W-:Y:S01]  /*2250*/  IMAD.WIDE R18, R15.reuse, 0x4, R24 ;  /* 0x000000040f127825 */ /* 0x040fe200078e0218 */
[----:B------:R-:W4:Y:S04]  /*2260*/  LDG.E.CONSTANT R17, desc[UR20][R30.64] ;  /* 0x000000141e117981 */ /* 0x000f28000c1e9900 */
[----:B------:R-:W4:Y:S01]  /*2270*/  LDG.E.CONSTANT R24, desc[UR20][R24.64] ;  /* 0x0000001418187981 */ /* 0x000f22000c1e9900 */
[----:B------:R-:W-:-:S03]  /*2280*/  IMAD.WIDE R26, R15, 0x4, R18 ;  /* 0x000000040f1a7825 */ /* 0x000fc600078e0212 */
[----:B------:R-:W4:Y:S04]  /*2290*/  LDG.E.CONSTANT R19, desc[UR20][R18.64] ;  /* 0x0000001412137981 */ /* 0x000f28000c1e9900 */
[----:B------:R-:W4:Y:S01]  /*22a0*/  LDG.E.CONSTANT R26, desc[UR20][R26.64] ;  /* 0x000000141a1a7981 */ /* 0x000f22000c1e9900 */
[----:B--2---:R-:W-:Y:S01]  /*22b0*/  FFMA R6, R6, R29, R5 ;  /* 0x0000001d06067223 */ /* 0x004fe20000000005 */
[----:B------:R-:W-:-:S04]  /*22c0*/  IADD3 R11, PT, PT, R11, 0x10, RZ ;  /* 0x000000100b0b7810 */ /* 0x000fc80007ffe0ff */
[----:B------:R-:W-:Y:S01]  /*22d0*/  ISETP.NE.AND P3, PT, R11, R10, PT ;  /* 0x0000000a0b00720c */ /* 0x000fe20003f65270 */
[----:B---3--:R-:W-:Y:S02]  /*22e0*/  FFMA R15, R7, R4, R6 ;  /* 0x00000004070f7223 */ /* 0x008fe40000000006 */
[----:B------:R-:W4:Y:S02]  /*22f0*/  LDS.128 R4, [R16+0x30] ;  /* 0x0000300010047984 */ /* 0x000f240000000c00 */
[----:B----4-:R-:W-:-:S04]  /*2300*/  FFMA R4, R4, R17, R15 ;  /* 0x0000001104047223 */ /* 0x010fc8000000000f */
[----:B------:R-:W-:-:S04]  /*2310*/  FFMA R5, R5, R24, R4 ;  /* 0x0000001805057223 */ /* 0x000fc80000000004 */
[----:B------:R-:W-:-:S04]  /*2320*/  FFMA R6, R6, R19, R5 ;  /* 0x0000001306067223 */ /* 0x000fc80000000005 */
[----:B------:R-:W-:Y:S01]  /*2330*/  FFMA R17, R7, R26, R6 ;  /* 0x0000001a07117223 */ /* 0x000fe20000000006 */
[----:B------:R-:W-:Y:S06]  /*2340*/  @P3 BRA `(.L_x_32) ;  /* 0xfffffffc000c3947 */ /* 0x000fec000383ffff */
[----:B------:R-:W-:-:S07]  /*2350*/  IMAD.MOV.U32 R11, RZ, RZ, R10 ;  /* 0x000000ffff0b7224 */ /* 0x000fce00078e000a */
.L_x_31:
[----:B------:R-:W-:-:S09]  /*2360*/  UISETP.NE.AND UP0, UPT, UR18, URZ, UPT ;  /* 0x000000ff1200728c */ /* 0x000fd2000bf05270 */
[----:B------:R-:W-:Y:S05]  /*2370*/  BRA.U !UP0, `(.L_x_30) ;  /* 0x00000005089c7547 */ /* 0x000fea000b800000 */
[----:B------:R-:W-:Y:S01]  /*2380*/  UISETP.NE.AND UP0, UPT, UR28, URZ, UPT ;  /* 0x000000ff1c00728c */ /* 0x000fe2000bf05270 */
[----:B------:R-:W-:Y:S10]  /*2390*/  @!P0 BRA `(.L_x_33) ;  /* 0x0000000000a88947 */ /* 0x000ff40003800000 */
[----:B------:R-:W3:Y:S01]  /*23a0*/  LDC R25, c[0x0][0x3b0] ;  /* 0x0000ec00ff197b82 */ /* 0x000ee20000000800 */
[----:B0-----:R-:W-:Y:S02]  /*23b0*/  IADD3 R5, PT, PT, R13, UR7, RZ ;  /* 0x000000070d057c10 */ /* 0x001fe4000fffe0ff */
[----:B------:R-:W-:-:S05]  /*23c0*/  IADD3 R4, PT, PT, R11, UR5, RZ ;  /* 0x000000050b047c10 */ /* 0x000fca000fffe0ff */
[----:B------:R-:W0:Y:S01]  /*23d0*/  LDC.64 R32, c[0x0][0x390] ;  /* 0x0000e400ff207b82 */ /* 0x000e220000000a00 */
[----:B---3--:R-:W-:-:S04]  /*23e0*/  IMAD R5, R4, R25, R5 ;  /* 0x0000001904057224 */ /* 0x008fc800078e0205 */
[----:B0-----:R-:W-:-:S05]  /*23f0*/  IMAD.WIDE R32, R5, 0x4, R32 ;  /* 0x0000000405207825 */ /* 0x001fca00078e0220 */
[----:B------:R-:W3:Y:S01]  /*2400*/  LDG.E.CONSTANT R16, desc[UR20][R32.64] ;  /* 0x0000001420107981 */ /* 0x000ee2000c1e9900 */
[----:B------:R-:W-:-:S05]  /*2410*/  IMAD.WIDE R30, R25, 0x4, R32 ;  /* 0x00000004191e7825 */ /* 0x000fca00078e0220 */
[----:B------:R-:W4:Y:S01]  /*2420*/  LDG.E.CONSTANT R28, desc[UR20][R30.64] ;  /* 0x000000141e1c7981 */ /* 0x000f22000c1e9900 */
[----:B------:R-:W-:-:S05]  /*2430*/  IMAD.WIDE R26, R25, 0x4, R30 ;  /* 0x00000004191a7825 */ /* 0x000fca00078e021e */
[----:B------:R0:W2:Y:S01]  /*2440*/  LDG.E.CONSTANT R29, desc[UR20][R26.64] ;  /* 0x000000141a1d7981 */ /* 0x0000a2000c1e9900 */
[----:B------:R-:W-:-:S04]  /*2450*/  IMAD.WIDE R14, R25, 0x4, R26 ;  /* 0x00000004190e7825 */ /* 0x000fc800078e021a */
[C---:B------:R-:W-:Y:S02]  /*2460*/  IMAD.WIDE R6, R25.reuse, 0x4, R14 ;  /* 0x0000000419067825 */ /* 0x040fe400078e020e */
[----:B------:R-:W2:Y:S02]  /*2470*/  LDG.E.CONSTANT R14, desc[UR20][R14.64] ;  /* 0x000000140e0e7981 */ /* 0x000ea4000c1e9900 */
[C---:B------:R-:W-:Y:S02]  /*2480*/  IMAD.WIDE R4, R25.reuse, 0x4, R6 ;  /* 0x0000000419047825 */ /* 0x040fe400078e0206 */
[----:B------:R-:W2:Y:S02]  /*2490*/  LDG.E.CONSTANT R6, desc[UR20][R6.64] ;  /* 0x0000001406067981 */ /* 0x000ea4000c1e9900 */
[C---:B------:R-:W-:Y:S02]  /*24a0*/  IMAD.WIDE R18, R25.reuse, 0x4, R4 ;  /* 0x0000000419127825 */ /* 0x040fe400078e0204 */
[----:B------:R1:W2:Y:S02]  /*24b0*/  LDG.E.CONSTANT R4, desc[UR20][R4.64] ;  /* 0x0000001404047981 */ /* 0x0002a4000c1e9900 */
[----:B------:R-:W-:-:S02]  /*24c0*/  IMAD.WIDE R24, R25, 0x4, R18 ;  /* 0x0000000419187825 */ /* 0x000fc400078e0212 */
[----:B------:R-:W2:Y:S04]  /*24d0*/  LDG.E.CONSTANT R18, desc[UR20][R18.64] ;  /* 0x0000001412127981 */ /* 0x000ea8000c1e9900 */
[----:B------:R-:W2:Y:S01]  /*24e0*/  LDG.E.CONSTANT R24, desc[UR20][R24.64] ;  /* 0x0000001418187981 */ /* 0x000ea2000c1e9900 */
[----:B------:R-:W0:Y:S01]  /*24f0*/  S2UR UR19, SR_CgaCtaId ;  /* 0x00000000001379c3 */ /* 0x000e220000008800 */
[----:B------:R-:W-:Y:S02]  /*2500*/  UMOV UR14, 0x400 ;  /* 0x00000400000e7882 */ /* 0x000fe40000000000 */
[----:B0-----:R-:W-:-:S06]  /*2510*/  ULEA UR14, UR19, UR14, 0x18 ;  /* 0x0000000e130e7291 */ /* 0x001fcc000f8ec0ff */
[----:B------:R-:W-:-:S05]  /*2520*/  LEA R26, R11, UR14, 0x2 ;  /* 0x0000000e0b1a7c11 */ /* 0x000fca000f8e10ff */
[----:B------:R-:W3:Y:S04]  /*2530*/  LDS R30, [R26] ;  /* 0x000000001a1e7984 */ /* 0x000ee80000000800 */
[----:B-1----:R-:W-:Y:S04]  /*2540*/  LDS R5, [R26+0x8] ;  /* 0x000008001a057984 */ /* 0x002fe80000000800 */
[----:B------:R-:W-:Y:S04]  /*2550*/  LDS R32, [R26+0x18] ;  /* 0x000018001a207984 */ /* 0x000fe80000000800 */
[----:B------:R-:W-:Y:S01]  /*2560*/  LDS R34, [R26+0x1c] ;  /* 0x00001c001a227984 */ /* 0x000fe20000000800 */
[----:B------:R-:W-:Y:S01]  /*2570*/  IADD3 R11, PT, PT, R11, 0x8, RZ ;  /* 0x000000080b0b7810 */ /* 0x000fe20007ffe0ff */
[----:B---3--:R-:W-:-:S02]  /*2580*/  FFMA R17, R30, R16, R17 ;  /* 0x000000101e117223 */ /* 0x008fc40000000011 */
[----:B------:R-:W4:Y:S04]  /*2590*/  LDS R16, [R26+0x4] ;  /* 0x000004001a107984 */ /* 0x000f280000000800 */
[----:B------:R-:W-:Y:S01]  /*25a0*/  LDS R30, [R26+0x10] ;  /* 0x000010001a1e7984 */ /* 0x000fe20000000800 */
[----:B----4-:R-:W-:-:S03]  /*25b0*/  FFMA R16, R16, R28, R17 ;  /* 0x0000001c10107223 */ /* 0x010fc60000000011 */
[----:B------:R-:W0:Y:S01]  /*25c0*/  LDS R28, [R26+0xc] ;  /* 0x00000c001a1c7984 */ /* 0x000e220000000800 */
[----:B--2---:R-:W-:-:S03]  /*25d0*/  FFMA R5, R5, R29, R16 ;  /* 0x0000001d05057223 */ /* 0x004fc60000000010 */
[----:B------:R-:W1:Y:S01]  /*25e0*/  LDS R16, [R26+0x14] ;  /* 0x000014001a107984 */ /* 0x000e620000000800 */
[----:B0-----:R-:W-:-:S04]  /*25f0*/  FFMA R5, R28, R14, R5 ;  /* 0x0000000e1c057223 */ /* 0x001fc80000000005 */
[----:B------:R-:W-:-:S04]  /*2600*/  FFMA R5, R30, R6, R5 ;  /* 0x000000061e057223 */ /* 0x000fc80000000005 */
[----:B-1----:R-:W-:-:S04]  /*2610*/  FFMA R5, R16, R4, R5 ;  /* 0x0000000410057223 */ /* 0x002fc80000000005 */
[----:B------:R-:W-:-:S04]  /*2620*/  FFMA R5, R32, R18, R5 ;  /* 0x0000001220057223 */ /* 0x000fc80000000005 */
[----:B------:R-:W-:-:S07]  /*2630*/  FFMA R17, R34, R24, R5 ;  /* 0x0000001822117223 */ /* 0x000fce0000000005 */
.L_x_33:
[----:B------:R-:W-:Y:S05]  /*2640*/  BRA.U !UP0, `(.L_x_30) ;  /* 0x0000000108e87547 */ /* 0x000fea000b800000 */
[----:B------:R-:W3:Y:S02]  /*2650*/  LDCU UR14, c[0x0][0x3ac] ;  /* 0x00007580ff0e77ac */ /* 0x000ee40008000800 */
[----:B---3--:R-:W-:-:S04]  /*2660*/  UISETP.LT.AND UP0, UPT, UR17, UR14, UPT ;  /* 0x0000000e1100728c */ /* 0x008fc8000bf01270 */
[----:B------:R-:W-:-:S04]  /*2670*/  USEL UR14, UR17, UR14, UP0 ;  /* 0x0000000e110e7287 */ /* 0x000fc80008000000 */
[----:B------:R-:W-:-:S04]  /*2680*/  ULOP3.LUT UR23, UR14, 0x3, URZ, 0xc0, !UPT ;  /* 0x000000030e177892 */ /* 0x000fc8000f8ec0ff */
[----:B------:R-:W-:Y:S01]  /*2690*/  UISETP.NE.AND UP0, UPT, UR23, URZ, UPT ;  /* 0x000000ff1700728c */ /* 0x000fe2000bf05270 */
[----:B------:R-:W-:Y:S10]  /*26a0*/  @!P1 BRA `(.L_x_34) ;  /* 0x0000000000689947 */ /* 0x000ff40003800000 */
[----:B0-----:R-:W0:Y:S01]  /*26b0*/  LDC R5, c[0x0][0x3b0] ;  /* 0x0000ec00ff057b82 */ /* 0x001e220000000800 */
[----:B------:R-:W-:Y:S01]  /*26c0*/  IADD3 R7, PT, PT, R13, UR7, RZ ;  /* 0x000000070d077c10 */ /* 0x000fe2000fffe0ff */
[----:B------:R-:W-:-:S06]  /*26d0*/  VIADD R4, R11, UR5 ;  /* 0x000000050b047c36 */ /* 0x000fcc0008000000 */
[----:B------:R-:W3:Y:S01]  /*26e0*/  LDC.64 R18, c[0x0][0x390] ;  /* 0x0000e400ff127b82 */ /* 0x000ee20000000a00 */
[----:B0-----:R-:W-:-:S04]  /*26f0*/  IMAD R7, R4, R5, R7 ;  /* 0x0000000504077224 */ /* 0x001fc800078e0207 */
[----:B---3--:R-:W-:-:S04]  /*2700*/  IMAD.WIDE R18, R7, 0x4, R18 ;  /* 0x0000000407127825 */ /* 0x008fc800078e0212 */
[C---:B------:R-:W-:Y:S02]  /*2710*/  IMAD.WIDE R14, R5.reuse, 0x4, R18 ;  /* 0x00000004050e7825 */ /* 0x040fe400078e0212 */
[----:B------:R0:W3:Y:S02]  /*2720*/  LDG.E.CONSTANT R18, desc[UR20][R18.64] ;  /* 0x0000001412127981 */ /* 0x0000e4000c1e9900 */
[C---:B------:R-:W-:Y:S02]  /*2730*/  IMAD.WIDE R6, R5.reuse, 0x4, R14 ;  /* 0x0000000405067825 */ /* 0x040fe400078e020e */
[----:B------:R4:W2:Y:S02]  /*2740*/  LDG.E.CONSTANT R14, desc[UR20][R14.64] ;  /* 0x000000140e0e7981 */ /* 0x0008a4000c1e9900 */
[----:B------:R-:W-:Y:S02]  /*2750*/  IMAD.WIDE R4, R5, 0x4, R6 ;  /* 0x0000000405047825 */ /* 0x000fe400078e0206 */
[----:B------:R-:W2:Y:S04]  /*2760*/  LDG.E.CONSTANT R6, desc[UR20][R6.64] ;  /* 0x0000001406067981 */ /* 0x000ea8000c1e9900 */
[----:B------:R-:W2:Y:S01]  /*2770*/  LDG.E.CONSTANT R4, desc[UR20][R4.64] ;  /* 0x0000001404047981 */ /* 0x000ea2000c1e9900 */
[----:B------:R-:W1:Y:S01]  /*2780*/  S2UR UR19, SR_CgaCtaId ;  /* 0x00000000001379c3 */ /* 0x000e620000008800 */
[----:B------:R-:W-:-:S02]  /*2790*/  UMOV UR14, 0x400 ;  /* 0x00000400000e7882 */ /* 0x000fc40000000000 */
[----:B-1----:R-:W-:-:S06]  /*27a0*/  ULEA UR14, UR19, UR14, 0x18 ;  /* 0x0000000e130e7291 */ /* 0x002fcc000f8ec0ff */
[C---:B------:R-:W-:Y:S02]  /*27b0*/  LEA R16, R11.reuse, UR14, 0x2 ;  /* 0x0000000e0b107c11 */ /* 0x040fe4000f8e10ff */
[----:B------:R-:W-:-:S03]  /*27c0*/  IADD3 R11, PT, PT, R11, 0x4, RZ ;  /* 0x000000040b0b7810 */ /* 0x000fc60007ffe0ff */
[----:B------:R-:W3:Y:S04]  /*27d0*/  LDS R24, [R16] ;  /* 0x0000000010187984 */ /* 0x000ee80000000800 */
[----:B0-----:R-:W2:Y:S04]  /*27e0*/  LDS R19, [R16+0x4] ;  /* 0x0000040010137984 */ /* 0x001ea80000000800 */
[----:B------:R-:W0:Y:S04]  /*27f0*/  LDS R25, [R16+0x8] ;  /* 0x0000080010197984 */ /* 0x000e280000000800 */
[----:B----4-:R-:W1:Y:S01]  /*2800*/  LDS R15, [R16+0xc] ;  /* 0x00000c00100f7984 */ /* 0x010e620000000800 */
[----:B---3--:R-:W-:-:S04]  /*2810*/  FFMA R18, R24, R18, R17 ;  /* 0x0000001218127223 */ /* 0x008fc80000000011 */
[----:B--2---:R-:W-:-:S04]  /*2820*/  FFMA R14, R19, R14, R18 ;  /* 0x0000000e130e7223 */ /* 0x004fc80000000012 */
[----:B0-----:R-:W-:-:S04]  /*2830*/  FFMA R6, R25, R6, R14 ;  /* 0x0000000619067223 */ /* 0x001fc8000000000e */
[----:B-1----:R-:W-:-:S07]  /*2840*/  FFMA R17, R15, R4, R6 ;  /* 0x000000040f117223 */ /* 0x002fce0000000006 */
.L_x_34:
[----:B------:R-:W-:Y:S05]  /*2850*/  BRA.U !UP0, `(.L_x_30) ;  /* 0x0000000108647547 */ /* 0x000fea000b800000 */
[----:B------:R-:W3:Y:S01]  /*2860*/  LDC R15, c[0x0][0x3b0] ;  /* 0x0000ec00ff0f7b82 */ /* 0x000ee20000000800 */
[----:B------:R-:W-:Y:S02]  /*2870*/  IADD3 R7, PT, PT, R13, UR7, RZ ;  /* 0x000000070d077c10 */ /* 0x000fe4000fffe0ff */
[----:B------:R-:W-:-:S05]  /*2880*/  IADD3 R6, PT, PT, R11, UR5, RZ ;  /* 0x000000050b067c10 */ /* 0x000fca000fffe0ff */
[----:B0-----:R-:W0:Y:S01]  /*2890*/  LDC.64 R4, c[0x0][0x390] ;  /* 0x0000e400ff047b82 */ /* 0x001e220000000a00 */
[----:B---3--:R-:W-:-:S04]  /*28a0*/  IMAD R7, R6, R15, R7 ;  /* 0x0000000f06077224 */ /* 0x008fc800078e0207 */
[----:B0-----:R-:W-:-:S05]  /*28b0*/  IMAD.WIDE R4, R7, 0x4, R4 ;  /* 0x0000000407047825 */ /* 0x001fca00078e0204 */
[----:B------:R-:W3:Y:S01]  /*28c0*/  LDG.E.CONSTANT R7, desc[UR20][R4.64] ;  /* 0x0000001404077981 */ /* 0x000ee2000c1e9900 */
[----:B------:R-:W0:Y:S01]  /*28d0*/  S2UR UR19, SR_CgaCtaId ;  /* 0x00000000001379c3 */ /* 0x000e220000008800 */
[----:B------:R-:W-:Y:S01]  /*28e0*/  UMOV UR14, 0x400 ;  /* 0x00000400000e7882 */ /* 0x000fe20000000000 */
[----:B------:R-:W-:Y:S02]  /*28f0*/  UISETP.NE.AND UP0, UPT, UR23, 0x1, UPT ;  /* 0x000000011700788c */ /* 0x000fe4000bf05270 */
[----:B0-----:R-:W-:-:S06]  /*2900*/  ULEA UR14, UR19, UR14, 0x18 ;  /* 0x0000000e130e7291 */ /* 0x001fcc000f8ec0ff */
[----:B------:R-:W-:-:S05]  /*2910*/  LEA R11, R11, UR14, 0x2 ;  /* 0x0000000e0b0b7c11 */ /* 0x000fca000f8e10ff */
[----:B------:R-:W3:Y:S02]  /*2920*/  LDS R6, [R11] ;  /* 0x000000000b067984 */ /* 0x000ee40000000800 */
[----:B---3--:R-:W-:Y:S01]  /*2930*/  FFMA R17, R6, R7, R17 ;  /* 0x0000000706117223 */ /* 0x008fe20000000011 */
[----:B------:R-:W-:Y:S06]  /*2940*/  BRA.U !UP0, `(.L_x_30) ;  /* 0x0000000108287547 */ /* 0x000fec000b800000 */
[----:B------:R-:W-:Y:S01]  /*2950*/  UISETP.NE.AND UP0, UPT, UR23, 0x2, UPT ;  /* 0x000000021700788c */ /* 0x000fe2000bf05270 */
[----:B------:R-:W-:Y:S01]  /*2960*/  IMAD.WIDE R4, R15, 0x4, R4 ;  /* 0x000000040f047825 */ /* 0x000fe200078e0204 */
[----:B------:R-:W0:Y:S04]  /*2970*/  LDS R14, [R11+0x4] ;  /* 0x000004000b0e7984 */ /* 0x000e280000000800 */
[----:B------:R-:W-:-:S13]  /*2980*/  PLOP3.LUT P3, PT, PT, PT, UP0, 0x80, 0x8 ;  /* 0x000000000008781c */ /* 0x000fda0003f6f008 */
[----:B------:R-:W-:Y:S01]  /*2990*/  @P3 IMAD.WIDE R6, R15, 0x4, R4 ;  /* 0x000000040f063825 */ /* 0x000fe200078e0204 */
[----:B------:R-:W3:Y:S04]  /*29a0*/  @P3 LDS R16, [R11+0x8] ;  /* 0x000008000b103984 */ /* 0x000ee80000000800 */
[----:B------:R-:W0:Y:S04]  /*29b0*/  LDG.E.CONSTANT R4, desc[UR20][R4.64] ;  /* 0x0000001404047981 */ /* 0x000e28000c1e9900 */
[----:B------:R-:W3:Y:S01]  /*29c0*/  @P3 LDG.E.CONSTANT R6, desc[UR20][R6.64] ;  /* 0x0000001406063981 */ /* 0x000ee2000c1e9900 */
[----:B0-----:R-:W-:-:S04]  /*29d0*/  FFMA R17, R14, R4, R17 ;  /* 0x000000040e117223 */ /* 0x001fc80000000011 */
[----:B---3--:R-:W-:-:S07]  /*29e0*/  @P3 FFMA R17, R16, R6, R17 ;  /* 0x0000000610113223 */ /* 0x008fce0000000011 */
.L_x_30:
[----:B0-----:R-:W0:Y:S01]  /*29f0*/  LDC.64 R4, c[0x0][0x398] ;  /* 0x0000e600ff047b82 */ /* 0x001e220000000a00 */
[----:B------:R-:W3:Y:S01]  /*2a00*/  LDCU UR14, c[0x0][0x3b0] ;  /* 0x00007600ff0e77ac */ /* 0x000ee20008000800 */
[----:B------:R-:W-:Y:S01]  /*2a10*/  IADD3 R7, PT, PT, R13, UR6, RZ ;  /* 0x000000060d077c10 */ /* 0x000fe2000fffe0ff */
[----:B-----5:R-:W-:Y:S01]  /*2a20*/  FFMA R17, R9, R12, R17 ;  /* 0x0000000c09117223 */ /* 0x020fe20000000011 */
[----:B------:R-:W-:Y:S01]  /*2a30*/  VIADD R13, R13, UR27 ;  /* 0x0000001b0d0d7c36 */ /* 0x000fe20008000000 */
[----:B---3--:R-:W-:-:S04]  /*2a40*/  MOV R12, UR14 ;  /* 0x0000000e000c7c02 */ /* 0x008fc80008000f00 */
[----:B------:R-:W-:Y:S01]  /*2a50*/  ISETP.GE.AND P3, PT, R13, R12, PT ;  /* 0x0000000c0d00720c */ /* 0x000fe20003f66270 */
[----:B0-----:R-:W-:-:S05]  /*2a60*/  IMAD.WIDE R4, R7, 0x4, R4 ;  /* 0x0000000407047825 */ /* 0x001fca00078e0204 */
[----:B------:R3:W-:Y:S07]  /*2a70*/  STG.E desc[UR20][R4.64], R17 ;  /* 0x0000001104007986 */ /* 0x0007ee000c101914 */
[----:B------:R-:W-:Y:S05]  /*2a80*/  @!P3 BRA `(.L_x_35) ;  /* 0xfffffff000f4b947 */ /* 0x000fea000383ffff */
.L_x_28:
[----:B------:R-:W-:Y:S05]  /*2a90*/  BSYNC.RECONVERGENT B0 ;  /* 0x0000000000007941 */ /* 0x000fea0003800200 */
.L_x_27:
[----:B------:R-:W4:Y:S01]  /*2aa0*/  LDCU UR5, c[0x0][0x3ac] ;  /* 0x00007580ff0577ac */ /* 0x000f220008000800 */
[----:B------:R-:W-:Y:S01]  /*2ab0*/  MOV R25, R8 ;  /* 0x0000000800197202 */ /* 0x000fe20000000f00 */
[----:B------:R-:W-:Y:S02]  /*2ac0*/  UIADD3 UR4, UPT, UPT, UR4, 0x1, URZ ;  /* 0x0000000104047890 */ /* 0x000fe4000fffe0ff */
[----:B----4-:R-:W-:-:S03]  /*2ad0*/  UISETP.GE.AND UP0, UPT, UR17, UR5, UPT ;  /* 0x000000051100728c */ /* 0x010fc6000bf06270 */
[----:B------:R-:W-:Y:S01]  /*2ae0*/  UMOV UR5, UR17 ;  /* 0x0000001100057c82 */ /* 0x000fe20008000000 */
[----:B------:R-:W-:Y:S06]  /*2af0*/  BAR.SYNC.DEFER_BLOCKING 0x0 ;  /* 0x0000000000007b1d */ /* 0x000fec0000010000 */
[----:B------:R-:W-:Y:S05]  /*2b00*/  BRA.U !UP0, `(.L_x_36) ;  /* 0xffffffd908007547 */ /* 0x000fea000b83ffff */
.L_x_0:
[----:B------:R-:W-:-:S13]  /*2b10*/  ISETP.GE.AND P0, PT, R23, R12, PT ;  /* 0x0000000c1700720c */ /* 0x000fda0003f06270 */
[----:B------:R-:W-:Y:S05]  /*2b20*/  @P0 EXIT ;  /* 0x000000000000094d */ /* 0x000fea0003800000 */
[----:B0-----:R-:W0:Y:S01]  /*2b30*/  LDC.64 R2, c[0x0][0x398] ;  /* 0x0000e600ff027b82 */ /* 0x001e220000000a00 */
[----:B------:R-:W4:Y:S01]  /*2b40*/  LDCU UR4, c[0x0][0x360] ;  /* 0x00006c00ff0477ac */ /* 0x000f220008000800 */
[----:B------:R-:W0:Y:S02]  /*2b50*/  LDCU UR5, c[0x0][0x3b0] ;  /* 0x00007600ff0577ac */ /* 0x000e240008000800 */
.L_x_39:
[----:B---3--:R-:W-:-:S05]  /*2b60*/  IADD3 R5, PT, PT, R23, UR6, RZ ;  /* 0x0000000617057c10 */ /* 0x008fca000fffe0ff */
[----:B0-----:R-:W-:-:S05]  /*2b70*/  IMAD.WIDE R4, R5, 0x4, R2 ;  /* 0x0000000405047825 */ /* 0x001fca00078e0202 */
[----:B------:R-:W3:Y:S01]  /*2b80*/  LDG.E R0, desc[UR20][R4.64] ;  /* 0x0000001404007981 */ /* 0x000ee2000c1e1900 */
[----:B------:R-:W0:Y:S01]  /*2b90*/  MUFU.RCP R7, R22 ;  /* 0x0000001600077308 */ /* 0x000e220000001000 */
[----:B------:R-:W-:Y:S01]  /*2ba0*/  BSSY.RECONVERGENT B0, `(.L_x_37) ;  /* 0x000000b000007945 */ /* 0x000fe20003800200 */
[----:B0-----:R-:W-:-:S04]  /*2bb0*/  FFMA R6, R7, -R22, 1 ;  /* 0x3f80000007067423 */ /* 0x001fc80000000816 */
[----:B------:R-:W-:Y:S02]  /*2bc0*/  FFMA R7, R7, R6, R7 ;  /* 0x0000000607077223 */ /* 0x000fe40000000007 */
[----:B---3--:R-:W0:Y:S02]  /*2bd0*/  FCHK P0, R0, R22 ;  /* 0x0000001600007302 */ /* 0x008e240000000000 */
[----:B------:R-:W-:-:S04]  /*2be0*/  FFMA R9, R0, R7, RZ ;  /* 0x0000000700097223 */ /* 0x000fc800000000ff */
[----:B------:R-:W-:-:S04]  /*2bf0*/  FFMA R6, R9, -R22, R0 ;  /* 0x8000001609067223 */ /* 0x000fc80000000000 */
[----:B------:R-:W-:Y:S01]  /*2c00*/  FFMA R7, R7, R6, R9 ;  /* 0x0000000607077223 */ /* 0x000fe20000000009 */
[----:B0-----:R-:W-:Y:S06]  /*2c10*/  @!P0 BRA `(.L_x_38) ;  /* 0x00000000000c8947 */ /* 0x001fec0003800000 */
[----:B------:R-:W-:-:S07]  /*2c20*/  MOV R6, 0x2c40 ;  /* 0x00002c4000067802 */ /* 0x000fce0000000f00 */
[----:B-12-4-:R-:W-:Y:S05]  /*2c30*/  CALL.REL.NOINC `($__internal_0_$__cuda_sm3x_div_rn_noftz_f32_slowpath) ;  /* 0x0000000400387944 */ /* 0x016fea0003c00000 */
[----:B------:R-:W-:-:S07]  /*2c40*/  MOV R7, R0 ;  /* 0x0000000000077202 */ /* 0x000fce0000000f00 */
.L_x_38:
[----:B----4-:R-:W-:Y:S05]  /*2c50*/  BSYNC.RECONVERGENT B0 ;  /* 0x0000000000007941 */ /* 0x010fea0003800200 */
.L_x_37:
[----:B------:R0:W-:Y:S01]  /*2c60*/  STG.E desc[UR20][R4.64], R7 ;  /* 0x0000000704007986 */ /* 0x0001e2000c101914 */
[----:B------:R-:W-:-:S05]  /*2c70*/  VIADD R23, R23, UR4 ;  /* 0x0000000417177c36 */ /* 0x000fca0008000000 */
[----:B------:R-:W-:-:S13]  /*2c80*/  ISETP.GE.AND P0, PT, R23, UR5, PT ;  /* 0x0000000517007c0c */ /* 0x000fda000bf06270 */
[----:B0-----:R-:W-:Y:S05]  /*2c90*/  @!P0 BRA `(.L_x_39) ;  /* 0xfffffffc00b08947 */ /* 0x001fea000383ffff */
[----:B------:R-:W-:Y:S05]  /*2ca0*/  EXIT ;  /* 0x000000000000794d */ /* 0x000fea0003800000 */
.L_x_21:
[----:B------:R-:W-:Y:S01]  /*2cb0*/  HFMA2 R13, -RZ, RZ, 0, 9.5367431640625e-07 ;  /* 0x00000010ff0d7431 */ /* 0x000fe200000001ff */
[----:B------:R-:W-:Y:S02]  /*2cc0*/  MOV R15, 0x1f ;  /* 0x0000001f000f7802 */ /* 0x000fe40000000f00 */
[----:B------:R-:W-:-:S07]  /*2cd0*/  MOV R12, 0xffffffff ;  /* 0xffffffff000c7802 */ /* 0x000fce0000000f00 */
[----:B012---:R-:W-:Y:S05]  /*2ce0*/  WARPSYNC.COLLECTIVE R12, `(.L_x_40) ;  /* 0x000000000c087348 */ /* 0x007fea0003c00000 */
[----:B--2---:R2:W3:Y:S02]  /*2cf0*/  SHFL.BFLY P2, R11, R4, R13, R15 ;  /* 0x0c00000d040b7389 */ /* 0x0044e4000004000f */
[----:B0123--:R-:W-:Y:S05]  /*2d00*/  ENDCOLLECTIVE ;  /* 0x000000000000791b */ /* 0x00ffea0003800000 */
.L_x_40:
[----:B------:R-:W-:Y:S01]  /*2d10*/  HFMA2 R13, -RZ, RZ, 0, 4.76837158203125e-07 ;  /* 0x00000008ff0d7431 */ /* 0x000fe200000001ff */
[----:B------:R-:W-:-:S04]  /*2d20*/  MOV R5, R11 ;  /* 0x0000000b00057202 */ /* 0x000fc80000000f00 */
[----:B------:R-:W-:-:S05]  /*2d30*/  FMNMX R5, R5, R4, !PT ;  /* 0x0000000405057209 */ /* 0x000fca0007800000 */
[----:B------:R-:W-:-:S07]  /*2d40*/  IMAD.MOV.U32 R4, RZ, RZ, R5 ;  /* 0x000000ffff047224 */ /* 0x000fce00078e0005 */
[----:B------:R-:W-:Y:S05]  /*2d50*/  WARPSYNC.COLLECTIVE R12, `(.L_x_41) ;  /* 0x000000000c087348 */ /* 0x000fea0003c00000 */
[----:B------:R0:W1:Y:S02]  /*2d60*/  SHFL.BFLY P2, R11, R4, R13, R15 ;  /* 0x0c00000d040b7389 */ /* 0x000064000004000f */
[----:B01----:R-:W-:Y:S05]  /*2d70*/  ENDCOLLECTIVE ;  /* 0x000000000000791b */ /* 0x003fea0003800000 */
.L_x_41:
[----:B------:R-:W-:Y:S01]  /*2d80*/  HFMA2 R13, -RZ, RZ, 0, 2.384185791015625e-07 ;  /* 0x00000004ff0d7431 */ /* 0x000fe200000001ff */
[----:B------:R-:W-:-:S04]  /*2d90*/  MOV R6, R11 ;  /* 0x0000000b00067202 */ /* 0x000fc80000000f00 */
[----:B------:R-:W-:-:S04]  /*2da0*/  FMNMX R6, R5, R6, !PT ;  /* 0x0000000605067209 */ /* 0x000fc80007800000 */
[----:B------:R-:W-:-:S07]  /*2db0*/  MOV R4, R6 ;  /* 0x0000000600047202 */ /* 0x000fce0000000f00 */
[----:B------:R-:W-:Y:S05]  /*2dc0*/  WARPSYNC.COLLECTIVE R12, `(.L_x_42) ;  /* 0x000000000c087348 */ /* 0x000fea0003c00000 */
[----:B------:R0:W1:Y:S02]  /*2dd0*/  SHFL.BFLY P2, R11, R4, R13, R15 ;  /* 0x0c00000d040b7389 */ /* 0x000064000004000f */
[----:B01----:R-:W-:Y:S05]  /*2de0*/  ENDCOLLECTIVE ;  /* 0x000000000000791b */ /* 0x003fea0003800000 */
.L_x_42:
[----:B------:R-:W-:Y:S02]  /*2df0*/  HFMA2 R13, -RZ, RZ, 0, 1.1920928955078125e-07 ;  /* 0x00000002ff0d7431 */ /* 0x000fe400000001ff */
[----:B------:R-:W-:-:S05]  /*2e00*/  IMAD.MOV.U32 R7, RZ, RZ, R11 ;  /* 0x000000ffff077224 */ /* 0x000fca00078e000b */
[----:B------:R-:W-:-:S04]  /*2e10*/  FMNMX R7, R6, R7, !PT ;  /* 0x0000000706077209 */ /* 0x000fc80007800000 */
[----:B------:R-:W-:-:S07]  /*2e20*/  MOV R4, R7 ;  /* 0x0000000700047202 */ /* 0x000fce0000000f00 */
[----:B------:R-:W-:Y:S05]  /*2e30*/  WARPSYNC.COLLECTIVE R12, `(.L_x_43) ;  /* 0x000000000c087348 */ /* 0x000fea0003c00000 */
[----:B------:R0:W1:Y:S02]  /*2e40*/  SHFL.BFLY P2, R11, R4, R13, R15 ;  /* 0x0c00000d040b7389 */ /* 0x000064000004000f */
[----:B01----:R-:W-:Y:S05]  /*2e50*/  ENDCOLLECTIVE ;  /* 0x000000000000791b */ /* 0x003fea0003800000 */
.L_x_43:
[----:B------:R-:W-:Y:S01]  /*2e60*/  IMAD.MOV.U32 R13, RZ, RZ, 0x1 ;  /* 0x00000001ff0d7424 */ /* 0x000fe200078e00ff */
[----:B------:R-:W-:-:S04]  /*2e70*/  MOV R8, R11 ;  /* 0x0000000b00087202 */ /* 0x000fc80000000f00 */
[----:B------:R-:W-:-:S04]  /*2e80*/  FMNMX R8, R7, R8, !PT ;  /* 0x0000000807087209 */ /* 0x000fc80007800000 */
[----:B------:R-:W-:-:S07]  /*2e90*/  MOV R4, R8 ;  /* 0x0000000800047202 */ /* 0x000fce0000000f00 */
[----:B------:R-:W-:Y:S05]  /*2ea0*/  WARPSYNC.COLLECTIVE R12, `(.L_x_44) ;  /* 0x000000000c087348 */ /* 0x000fea0003c00000 */
[----:B------:R0:W1:Y:S02]  /*2eb0*/  SHFL.BFLY P2, R11, R4, R13, R15 ;  /* 0x0c00000d040b7389 */ /* 0x000064000004000f */
[----:B01----:R-:W-:Y:S05]  /*2ec0*/  ENDCOLLECTIVE ;  /* 0x000000000000791b */ /* 0x003fea0003800000 */
.L_x_44:
[----:B------:R-:W-:Y:S01]  /*2ed0*/  MOV R9, R11 ;  /* 0x0000000b00097202 */ /* 0x000fe20000000f00 */
[----:B------:R-:W-:Y:S06]  /*2ee0*/  BRA `(.L_x_45) ;  /* 0xffffffe800687947 */ /* 0x000fec000383ffff */
.L_x_26:
[----:B------:R-:W-:Y:S01]  /*2ef0*/  HFMA2 R13, -RZ, RZ, 0, 9.5367431640625e-07 ;  /* 0x00000010ff0d7431 */ /* 0x000fe200000001ff */
[----:B------:R-:W-:Y:S02]  /*2f00*/  MOV R15, 0x1f ;  /* 0x0000001f000f7802 */ /* 0x000fe40000000f00 */
[----:B------:R-:W-:-:S07]  /*2f10*/  MOV R12, 0xffffffff ;  /* 0xffffffff000c7802 */ /* 0x000fce0000000f00 */
[----:B0123--:R-:W-:Y:S05]  /*2f20*/  WARPSYNC.COLLECTIVE R12, `(.L_x_46) ;  /* 0x000000000c087348 */ /* 0x00ffea0003c00000 */
[----:B---3--:R3:W4:Y:S02]  /*2f30*/  SHFL.BFLY P2, R11, R4, R13, R15 ;  /* 0x0c00000d040b7389 */ /* 0x008724000004000f */
[----:B01234-:R-:W-:Y:S05]  /*2f40*/  ENDCOLLECTIVE ;  /* 0x000000000000791b */ /* 0x01ffea0003800000 */
.L_x_46:
[----:B------:R-:W-:Y:S02]  /*2f50*/  HFMA2 R13, -RZ, RZ, 0, 4.76837158203125e-07 ;  /* 0x00000008ff0d7431 */ /* 0x000fe400000001ff */
[----:B------:R-:W-:-:S04]  /*2f60*/  IMAD.MOV.U32 R5, RZ, RZ, R11 ;  /* 0x000000ffff057224 */ /* 0x000fc800078e000b */
[----:B------:R-:W-:-:S05]  /*2f70*/  FADD R5, R5, R4 ;  /* 0x0000000405057221 */ /* 0x000fca0000000000 */
[----:B------:R-:W-:-:S07]  /*2f80*/  MOV R4, R5 ;  /* 0x0000000500047202 */ /* 0x000fce0000000f00 */
[----:B------:R-:W-:Y:S05]  /*2f90*/  WARPSYNC.COLLECTIVE R12, `(.L_x_47) ;  /* 0x000000000c087348 */ /* 0x000fea0003c00000 */
[----:B------:R0:W1:Y:S02]  /*2fa0*/  SHFL.BFLY P2, R11, R4, R13, R15 ;  /* 0x0c00000d040b7389 */ /* 0x000064000004000f */
[----:B01----:R-:W-:Y:S05]  /*2fb0*/  ENDCOLLECTIVE ;  /* 0x000000000000791b */ /* 0x003fea0003800000 */
.L_x_47:
[----:B------:R-:W-:Y:S01]  /*2fc0*/  IMAD.MOV.U32 R13, RZ, RZ, 0x4 ;  /* 0x00000004ff0d7424 */ /* 0x000fe200078e00ff */
[----:B------:R-:W-:-:S05]  /*2fd0*/  MOV R6, R11 ;  /* 0x0000000b00067202 */ /* 0x000fca0000000f00 */
[----:B------:R-:W-:-:S05]  /*2fe0*/  FADD R6, R5, R6 ;  /* 0x0000000605067221 */ /* 0x000fca0000000000 */
[----:B------:R-:W-:-:S07]  /*2ff0*/  MOV R4, R6 ;  /* 0x0000000600047202 */ /* 0x000fce0000000f00 */
[----:B------:R-:W-:Y:S05]  /*3000*/  WARPSYNC.COLLECTIVE R12, `(.L_x_48) ;  /* 0x000000000c087348 */ /* 0x000fea0003c00000 */
[----:B------:R0:W1:Y:S02]  /*3010*/  SHFL.BFLY P2, R11, R4, R13, R15 ;  /* 0x0c00000d040b7389 */ /* 0x000064000004000f */
[----:B01----:R-:W-:Y:S05]  /*3020*/  ENDCOLLECTIVE ;  /* 0x000000000000791b */ /* 0x003fea0003800000 */
.L_x_48:
[----:B------:R-:W-:Y:S01]  /*3030*/  HFMA2 R13, -RZ, RZ, 0, 1.1920928955078125e-07 ;  /* 0x00000002ff0d7431 */ /* 0x000fe200000001ff */
[----:B------:R-:W-:-:S05]  /*3040*/  MOV R7, R11 ;  /* 0x0000000b00077202 */ /* 0x000fca0000000f00 */
[----:B------:R-:W-:-:S05]  /*3050*/  FADD R7, R6, R7 ;  /* 0x0000000706077221 */ /* 0x000fca0000000000 */
[----:B------:R-:W-:-:S07]  /*3060*/  MOV R4, R7 ;  /* 0x0000000700047202 */ /* 0x000fce0000000f00 */
[----:B------:R-:W-:Y:S05]  /*3070*/  WARPSYNC.COLLECTIVE R12, `(.L_x_49) ;  /* 0x000000000c087348 */ /* 0x000fea0003c00000 */
[----:B------:R0:W1:Y:S02]  /*3080*/  SHFL.BFLY P2, R11, R4, R13, R15 ;  /* 0x0c00000d040b7389 */ /* 0x000064000004000f */
[----:B01----:R-:W-:Y:S05]  /*3090*/  ENDCOLLECTIVE ;  /* 0x000000000000791b */ /* 0x003fea0003800000 */
.L_x_49:
[----:B------:R-:W-:Y:S01]  /*30a0*/  HFMA2 R13, -RZ, RZ, 0, 5.9604644775390625e-08 ;  /* 0x00000001ff0d7431 */ /* 0x000fe200000001ff */
[----:B------:R-:W-:-:S05]  /*30b0*/  MOV R10, R11 ;  /* 0x0000000b000a7202 */ /* 0x000fca0000000f00 */
[----:B------:R-:W-:-:S04]  /*30c0*/  FADD R10, R7, R10 ;  /* 0x0000000a070a7221 */ /* 0x000fc80000000000 */
[----:B------:R-:W-:-:S07]  /*30d0*/  IMAD.MOV.U32 R4, RZ, RZ, R10 ;  /* 0x000000ffff047224 */ /* 0x000fce00078e000a */
[----:B------:R-:W-:Y:S05]  /*30e0*/  WARPSYNC.COLLECTIVE R12, `(.L_x_50) ;  /* 0x000000000c087348 */ /* 0x000fea0003c00000 */
[----:B------:R0:W1:Y:S02]  /*30f0*/  SHFL.BFLY P2, R11, R4, R13, R15 ;  /* 0x0c00000d040b7389 */ /* 0x000064000004000f */
[----:B01----:R-:W-:Y:S05]  /*3100*/  ENDCOLLECTIVE ;  /* 0x000000000000791b */ /* 0x003fea0003800000 */
.L_x_50:
[----:B------:R-:W-:Y:S05]  /*3110*/  BRA `(.L_x_51) ;  /* 0xffffffe800ec7947 */ /* 0x000fea000383ffff */
        .weak           $__internal_0_$__cuda_sm3x_div_rn_noftz_f32_slowpath
        .type           $__internal_0_$__cuda_sm3x_div_rn_noftz_f32_slowpath,@function
        .size           $__internal_0_$__cuda_sm3x_div_rn_noftz_f32_slowpath,(.L_x_64 - $__internal_0_$__cuda_sm3x_div_rn_noftz_f32_slowpath)
$__internal_0_$__cuda_sm3x_div_rn_noftz_f32_slowpath:
[----:B------:R-:W-:Y:S01]  /*3120*/  SHF.R.U32.HI R8, RZ, 0x17, R22 ;  /* 0x00000017ff087819 */ /* 0x000fe20000011616 */
[----:B------:R-:W-:Y:S01]  /*3130*/  BSSY.RECONVERGENT B1, `(.L_x_52) ;  /* 0x0000064000017945 */ /* 0x000fe20003800200 */
[----:B------:R-:W-:Y:S01]  /*3140*/  SHF.R.U32.HI R7, RZ, 0x17, R0 ;  /* 0x00000017ff077819 */ /* 0x000fe20000011600 */
[----:B------:R-:W-:Y:S01]  /*3150*/  IMAD.MOV.U32 R10, RZ, RZ, R22 ;  /* 0x000000ffff0a7224 */ /* 0x000fe200078e0016 */
[----:B------:R-:W-:Y:S02]  /*3160*/  LOP3.LUT R8, R8, 0xff, RZ, 0xc0, !PT ;  /* 0x000000ff08087812 */ /* 0x000fe400078ec0ff */
[----:B------:R-:W-:Y:S02]  /*3170*/  LOP3.LUT R14, R7, 0xff, RZ, 0xc0, !PT ;  /* 0x000000ff070e7812 */ /* 0x000fe400078ec0ff */
[----:B------:R-:W-:Y:S02]  /*3180*/  IADD3 R12, PT, PT, R8, -0x1, RZ ;  /* 0xffffffff080c7810 */ /* 0x000fe40007ffe0ff */
[----:B------:R-:W-:-:S02]  /*3190*/  IADD3 R11, PT, PT, R14, -0x1, RZ ;  /* 0xffffffff0e0b7810 */ /* 0x000fc40007ffe0ff */
[----:B------:R-:W-:Y:S02]  /*31a0*/  ISETP.GT.U32.AND P0, PT, R12, 0xfd, PT ;  /* 0x000000fd0c00780c */ /* 0x000fe40003f04070 */
[----:B------:R-:W-:Y:S02]  /*31b0*/  MOV R9, R0 ;  /* 0x0000000000097202 */ /* 0x000fe40000000f00 */
[----:B------:R-:W-:-:S13]  /*31c0*/  ISETP.GT.U32.OR P0, PT, R11, 0xfd, P0 ;  /* 0x000000fd0b00780c */ /* 0x000fda0000704470 */
[----:B------:R-:W-:Y:S01]  /*31d0*/  @!P0 MOV R7, RZ ;  /* 0x000000ff00078202 */ /* 0x000fe20000000f00 */
[----:B------:R-:W-:Y:S06]  /*31e0*/  @!P0 BRA `(.L_x_53) ;  /* 0x00000000005c8947 */ /* 0x000fec0003800000 */
[----:B------:R-:W-:Y:S02]  /*31f0*/  FSETP.GTU.FTZ.AND P1, PT, |R22|, +INF , PT ;  /* 0x7f8000001600780b */ /* 0x000fe40003f3c200 */
[----:B------:R-:W-:-:S04]  /*3200*/  FSETP.GTU.FTZ.AND P0, PT, |R0|, +INF , PT ;  /* 0x7f8000000000780b */ /* 0x000fc80003f1c200 */
[----:B------:R-:W-:-:S13]  /*3210*/  PLOP3.LUT P0, PT, P0, P1, PT, 0xf8, 0x8f ;  /* 0x00000000008f781c */ /* 0x000fda0000703f70 */
[----:B------:R-:W-:Y:S05]  /*3220*/  @P0 BRA `(.L_x_54) ;  /* 0x00000004004c0947 */ /* 0x000fea0003800000 */
[----:B------:R-:W-:-:S13]  /*3230*/  LOP3.LUT P0, RZ, R10, 0x7fffffff, R9, 0xc8, !PT ;  /* 0x7fffffff0aff7812 */ /* 0x000fda000780c809 */
[----:B------:R-:W-:Y:S05]  /*3240*/  @!P0 BRA `(.L_x_55) ;  /* 0x00000004003c8947 */ /* 0x000fea0003800000 */
[----:B------:R-:W-:Y:S02]  /*3250*/  FSETP.NEU.FTZ.AND P1, PT, |R0|, +INF , PT ;  /* 0x7f8000000000780b */ /* 0x000fe40003f3d200 */
[----:B------:R-:W-:Y:S02]  /*3260*/  FSETP.NEU.FTZ.AND P2, PT, |R22|, +INF , PT ;  /* 0x7f8000001600780b */ /* 0x000fe40003f5d200 */
[----:B------:R-:W-:-:S11]  /*3270*/  FSETP.NEU.FTZ.AND P0, PT, |R0|, +INF , PT ;  /* 0x7f8000000000780b */ /* 0x000fd60003f1d200 */
[----:B------:R-:W-:Y:S05]  /*3280*/  @!P2 BRA !P1, `(.L_x_55) ;  /* 0x00000004002ca947 */ /* 0x000fea0004800000 */
[----:B------:R-:W-:-:S04]  /*3290*/  LOP3.LUT P1, RZ, R9, 0x7fffffff, RZ, 0xc0, !PT ;  /* 0x7fffffff09ff7812 */ /* 0x000fc8000782c0ff */
[----:B------:R-:W-:-:S13]  /*32a0*/  PLOP3.LUT P1, PT, P2, P1, PT, 0x2f, 0xf2 ;  /* 0x0000000000f2781c */ /* 0x000fda0001722577 */
[----:B------:R-:W-:Y:S05]  /*32b0*/  @P1 BRA `(.L_x_56) ;  /* 0x0000000400181947 */ /* 0x000fea0003800000 */
[----:B------:R-:W-:-:S04]  /*32c0*/  LOP3.LUT P1, RZ, R10, 0x7fffffff, RZ, 0xc0, !PT ;  /* 0x7fffffff0aff7812 */ /* 0x000fc8000782c0ff */
[----:B------:R-:W-:-:S13]  /*32d0*/  PLOP3.LUT P0, PT, P0, P1, PT, 0x2f, 0xf2 ;  /* 0x0000000000f2781c */ /* 0x000fda0000702577 */
[----:B------:R-:W-:Y:S05]  /*32e0*/  @P0 BRA `(.L_x_57) ;  /* 0x0000000400000947 */ /* 0x000fea0003800000 */
[----:B------:R-:W-:Y:S02]  /*32f0*/  ISETP.GE.AND P0, PT, R11, RZ, PT ;  /* 0x000000ff0b00720c */ /* 0x000fe40003f06270 */
[----:B------:R-:W-:-:S11]  /*3300*/  ISETP.GE.AND P1, PT, R12, RZ, PT ;  /* 0x000000ff0c00720c */ /* 0x000fd60003f26270 */
[----:B------:R-:W-:Y:S01]  /*3310*/  @P0 MOV R7, RZ ;  /* 0x000000ff00070202 */ /* 0x000fe20000000f00 */
[----:B------:R-:W-:Y:S01]  /*3320*/  @!P0 FFMA R9, R0, 1.84467440737095516160e+19, RZ ;  /* 0x5f80000000098823 */ /* 0x000fe200000000ff */
[----:B------:R-:W-:Y:S01]  /*3330*/  @!P0 MOV R7, 0xffffffc0 ;  /* 0xffffffc000078802 */ /* 0x000fe20000000f00 */
[----:B------:R-:W-:-:S03]  /*3340*/  @!P1 FFMA R10, R22, 1.84467440737095516160e+19, RZ ;  /* 0x5f800000160a9823 */ /* 0x000fc600000000ff */
[----:B------:R-:W-:-:S07]  /*3350*/  @!P1 IADD3 R7, PT, PT, R7, 0x40, RZ ;  /* 0x0000004007079810 */ /* 0x000fce0007ffe0ff */
.L_x_53:
[----:B------:R-:W-:Y:S01]  /*3360*/  LEA R11, R8, 0xc0800000, 0x17 ;  /* 0xc0800000080b7811 */ /* 0x000fe200078eb8ff */
[----:B------:R-:W-:Y:S04]  /*3370*/  BSSY.RECONVERGENT B2, `(.L_x_58) ;  /* 0x0000036000027945 */ /* 0x000fe80003800200 */
[----:B------:R-:W-:Y:S01]  /*3380*/  IMAD.IADD R11, R10, 0x1, -R11 ;  /* 0x000000010a0b7824 */ /* 0x000fe200078e0a0b */
[----:B------:R-:W-:-:S03]  /*3390*/  IADD3 R10, PT, PT, R14, -0x7f, RZ ;  /* 0xffffff810e0a7810 */ /* 0x000fc60007ffe0ff */
[----:B------:R-:W0:Y:S01]  /*33a0*/  MUFU.RCP R12, R11 ;  /* 0x0000000b000c7308 */ /* 0x000e220000001000 */
[----:B------:R-:W-:Y:S01]  /*33b0*/  FADD.FTZ R13, -R11, -RZ ;  /* 0x800000ff0b0d7221 */ /* 0x000fe20000010100 */
[C---:B------:R-:W-:Y:S01]  /*33c0*/  IMAD R0, R10.reuse, -0x800000, R9 ;  /* 0xff8000000a007824 */ /* 0x040fe200078e0209 */
[----:B------:R-:W-:-:S04]  /*33d0*/  IADD3 R10, PT, PT, R10, 0x7f, -R8 ;  /* 0x0000007f0a0a7810 */ /* 0x000fc80007ffe808 */
[----:B------:R-:W-:Y:S01]  /*33e0*/  IADD3 R7, PT, PT, R10, R7, RZ ;  /* 0x000000070a077210 */ /* 0x000fe20007ffe0ff */
[----:B0-----:R-:W-:-:S04]  /*33f0*/  FFMA R15, R12, R13, 1 ;  /* 0x3f8000000c0f7423 */ /* 0x001fc8000000000d */
[----:B------:R-:W-:-:S04]  /*3400*/  FFMA R14, R12, R15, R12 ;  /* 0x0000000f0c0e7223 */ /* 0x000fc8000000000c */
[----:B------:R-:W-:-:S04]  /*3410*/  FFMA R9, R0, R14, RZ ;  /* 0x0000000e00097223 */ /* 0x000fc800000000ff */
[----:B------:R-:W-:-:S04]  /*3420*/  FFMA R12, R13, R9, R0 ;  /* 0x000000090d0c7223 */ /* 0x000fc80000000000 */
[----:B------:R-:W-:-:S04]  /*3430*/  FFMA R15, R14, R12, R9 ;  /* 0x0000000c0e0f7223 */ /* 0x000fc80000000009 */
[----:B------:R-:W-:-:S04]  /*3440*/  FFMA R12, R13, R15, R0 ;  /* 0x0000000f0d0c7223 */ /* 0x000fc80000000000 */
[----:B------:R-:W-:-:S05]  /*3450*/  FFMA R0, R14, R12, R15 ;  /* 0x0000000c0e007223 */ /* 0x000fca000000000f */
[----:B------:R-:W-:-:S04]  /*3460*/  SHF.R.U32.HI R8, RZ, 0x17, R0 ;  /* 0x00000017ff087819 */ /* 0x000fc80000011600 */
[----:B------:R-:W-:-:S04]  /*3470*/  LOP3.LUT R8, R8, 0xff, RZ, 0xc0, !PT ;  /* 0x000000ff08087812 */ /* 0x000fc800078ec0ff */
[----:B------:R-:W-:-:S04]  /*3480*/  IADD3 R11, PT, PT, R8, R7, RZ ;  /* 0x00000007080b7210 */ /* 0x000fc80007ffe0ff */
[----:B------:R-:W-:-:S04]  /*3490*/  IADD3 R8, PT, PT, R11, -0x1, RZ ;  /* 0xffffffff0b087810 */ /* 0x000fc80007ffe0ff */
[----:B------:R-:W-:-:S13]  /*34a0*/  ISETP.GE.U32.AND P0, PT, R8, 0xfe, PT ;  /* 0x000000fe0800780c */ /* 0x000fda0003f06070 */
[----:B------:R-:W-:Y:S05]  /*34b0*/  @!P0 BRA `(.L_x_59) ;  /* 0x0000000000808947 */ /* 0x000fea0003800000 */
[----:B------:R-:W-:-:S13]  /*34c0*/  ISETP.GT.AND P0, PT, R11, 0xfe, PT ;  /* 0x000000fe0b00780c */ /* 0x000fda0003f04270 */
[----:B------:R-:W-:Y:S05]  /*34d0*/  @P0 BRA `(.L_x_60) ;  /* 0x00000000006c0947 */ /* 0x000fea0003800000 */
[----:B------:R-:W-:-:S13]  /*34e0*/  ISETP.GE.AND P0, PT, R11, 0x1, PT ;  /* 0x000000010b00780c */ /* 0x000fda0003f06270 */
[----:B------:R-:W-:Y:S05]  /*34f0*/  @P0 BRA `(.L_x_61) ;  /* 0x0000000000740947 */ /* 0x000fea0003800000 */
[----:B------:R-:W-:Y:S02]  /*3500*/  ISETP.GE.AND P0, PT, R11, -0x18, PT ;  /* 0xffffffe80b00780c */ /* 0x000fe40003f06270 */
[----:B------:R-:W-:-:S11]  /*3510*/  LOP3.LUT R0, R0, 0x80000000, RZ, 0xc0, !PT ;  /* 0x8000000000007812 */ /* 0x000fd600078ec0ff */
[----:B------:R-:W-:Y:S05]  /*3520*/  @!P0 BRA `(.L_x_61) ;  /* 0x0000000000688947 */ /* 0x000fea0003800000 */
[CCC-:B------:R-:W-:Y:S01]  /*3530*/  FFMA.RZ R7, R14.reuse, R12.reuse, R15.reuse ;  /* 0x0000000c0e077223 */ /* 0x1c0fe2000000c00f */
[C---:B------:R-:W-:Y:S02]  /*3540*/  VIADD R10, R11.reuse, 0x20 ;  /* 0x000000200b0a7836 */ /* 0x040fe40000000000 */
[CCC-:B------:R-:W-:Y:S01]  /*3550*/  FFMA.RM R8, R14.reuse, R12.reuse, R15.reuse ;  /* 0x0000000c0e087223 */ /* 0x1c0fe2000000400f */
[----:B------:R-:W-:Y:S02]  /*3560*/  ISETP.NE.AND P2, PT, R11, RZ, PT ;  /* 0x000000ff0b00720c */ /* 0x000fe40003f45270 */
[----:B------:R-:W-:Y:S01]  /*3570*/  LOP3.LUT R9, R7, 0x7fffff, RZ, 0xc0, !PT ;  /* 0x007fffff07097812 */ /* 0x000fe200078ec0ff */
[----:B------:R-:W-:Y:S01]  /*3580*/  FFMA.RP R7, R14, R12, R15 ;  /* 0x0000000c0e077223 */ /* 0x000fe2000000800f */
[----:B------:R-:W-:Y:S02]  /*3590*/  ISETP.NE.AND P1, PT, R11, RZ, PT ;  /* 0x000000ff0b00720c */ /* 0x000fe40003f25270 */
[----:B------:R-:W-:-:S02]  /*35a0*/  LOP3.LUT R9, R9, 0x800000, RZ, 0xfc, !PT ;  /* 0x0080000009097812 */ /* 0x000fc400078efcff */
[----:B------:R-:W-:Y:S02]  /*35b0*/  IADD3 R11, PT, PT, -R11, RZ, RZ ;  /* 0x000000ff0b0b7210 */ /* 0x000fe40007ffe1ff */
[----:B------:R-:W-:Y:S02]  /*35c0*/  SHF.L.U32 R10, R9, R10, RZ ;  /* 0x0000000a090a7219 */ /* 0x000fe400000006ff */
[----:B------:R-:W-:Y:S02]  /*35d0*/  FSETP.NEU.FTZ.AND P0, PT, R7, R8, PT ;  /* 0x000000080700720b */ /* 0x000fe40003f1d000 */
[----:B------:R-:W-:Y:S02]  /*35e0*/  SEL R8, R11, RZ, P2 ;  /* 0x000000ff0b087207 */ /* 0x000fe40001000000 */
[----:B------:R-:W-:Y:S02]  /*35f0*/  ISETP.NE.AND P1, PT, R10, RZ, P1 ;  /* 0x000000ff0a00720c */ /* 0x000fe40000f25270 */
[----:B------:R-:W-:-:S02]  /*3600*/  SHF.R.U32.HI R8, RZ, R8, R9 ;  /* 0x00000008ff087219 */ /* 0x000fc40000011609 */
[----:B------:R-:W-:Y:S02]  /*3610*/  PLOP3.LUT P0, PT, P0, P1, PT, 0xf8, 0x8f ;  /* 0x00000000008f781c */ /* 0x000fe40000703f70 */
[----:B------:R-:W-:Y:S02]  /*3620*/  SHF.R.U32.HI R10, RZ, 0x1, R8 ;  /* 0x00000001ff0a7819 */ /* 0x000fe40000011608 */
[----:B------:R-:W-:-:S04]  /*3630*/  SEL R7, RZ, 0x1, !P0 ;  /* 0x00000001ff077807 */ /* 0x000fc80004000000 */
[----:B------:R-:W-:-:S04]  /*3640*/  LOP3.LUT R7, R7, 0x1, R10, 0xf8, !PT ;  /* 0x0000000107077812 */ /* 0x000fc800078ef80a */
[----:B------:R-:W-:-:S04]  /*3650*/  LOP3.LUT R7, R7, R8, RZ, 0xc0, !PT ;  /* 0x0000000807077212 */ /* 0x000fc800078ec0ff */
[----:B------:R-:W-:-:S04]  /*3660*/  IADD3 R7, PT, PT, R10, R7, RZ ;  /* 0x000000070a077210 */ /* 0x000fc80007ffe0ff */
[----:B------:R-:W-:Y:S01]  /*3670*/  LOP3.LUT R0, R7, R0, RZ, 0xfc, !PT ;  /* 0x0000000007007212 */ /* 0x000fe200078efcff */
[----:B------:R-:W-:Y:S06]  /*3680*/  BRA `(.L_x_61) ;  /* 0x0000000000107947 */ /* 0x000fec0003800000 */
.L_x_60:
[----:B------:R-:W-:-:S04]  /*3690*/  LOP3.LUT R0, R0, 0x80000000, RZ, 0xc0, !PT ;  /* 0x8000000000007812 */ /* 0x000fc800078ec0ff */
[----:B------:R-:W-:Y:S01]  /*36a0*/  LOP3.LUT R0, R0, 0x7f800000, RZ, 0xfc, !PT ;  /* 0x7f80000000007812 */ /* 0x000fe200078efcff */
[----:B------:R-:W-:Y:S06]  /*36b0*/  BRA `(.L_x_61) ;  /* 0x0000000000047947 */ /* 0x000fec0003800000 */
.L_x_59:
[----:B------:R-:W-:-:S07]  /*36c0*/  LEA R0, R7, R0, 0x17 ;  /* 0x0000000007007211 */ /* 0x000fce00078eb8ff */
.L_x_61:
[----:B------:R-:W-:Y:S05]  /*36d0*/  BSYNC.RECONVERGENT B2 ;  /* 0x0000000000027941 */ /* 0x000fea0003800200 */
.L_x_58:
[----:B------:R-:W-:Y:S05]  /*36e0*/  BRA `(.L_x_62) ;  /* 0x0000000000207947 */ /* 0x000fea0003800000 */
.L_x_57:
[----:B------:R-:W-:-:S04]  /*36f0*/  LOP3.LUT R0, R10, 0x80000000, R9, 0x48, !PT ;  /* 0x800000000a007812 */ /* 0x000fc800078e4809 */
[----:B------:R-:W-:Y:S01]  /*3700*/  LOP3.LUT R0, R0, 0x7f800000, RZ, 0xfc, !PT ;  /* 0x7f80000000007812 */ /* 0x000fe200078efcff */
[----:B------:R-:W-:Y:S06]  /*3710*/  BRA `(.L_x_62) ;  /* 0x0000000000147947 */ /* 0x000fec0003800000 */
.L_x_56:
[----:B------:R-:W-:Y:S01]  /*3720*/  LOP3.LUT R0, R10, 0x80000000, R9, 0x48, !PT ;  /* 0x800000000a007812 */ /* 0x000fe200078e4809 */
[----:B------:R-:W-:Y:S06]  /*3730*/  BRA `(.L_x_62) ;  /* 0x00000000000c7947 */ /* 0x000fec0003800000 */
.L_x_55:
[----:B------:R-:W0:Y:S01]  /*3740*/  MUFU.RSQ R0, -QNAN ;  /* 0xffc0000000007908 */ /* 0x000e220000001400 */
[----:B------:R-:W-:Y:S05]  /*3750*/  BRA `(.L_x_62) ;  /* 0x0000000000047947 */ /* 0x000fea0003800000 */
.L_x_54:
[----:B------:R-:W-:-:S07]  /*3760*/  FADD.FTZ R0, R0, R22 ;  /* 0x0000001600007221 */ /* 0x000fce0000010000 */
.L_x_62:
[----:B------:R-:W-:Y:S05]  /*3770*/  BSYNC.RECONVERGENT B1 ;  /* 0x0000000000017941 */ /* 0x000fea0003800200 */
.L_x_52:
[----:B------:R-:W-:-:S04]  /*3780*/  HFMA2 R7, -RZ, RZ, 0, 0 ;  /* 0x00000000ff077431 */ /* 0x000fc800000001ff */
[----:B0-----:R-:W-:Y:S05]  /*3790*/  RET.REL.NODEC R6 `(_Z32attention_fwd_kernel_ultra_largeILi64EEvPKfS1_S1_Pfiiiiif) ;  /* 0xffffffc806187950 */ /* 0x001fea0003c3ffff */
.L_x_63:
[----:B------:R-:W-:-:S00]  /*37a0*/  BRA `(.L_x_63) ;  /* 0xfffffffc00fc7947 */ /* 0x000fc0000383ffff */
[----:B------:R-:W-:-:S00]  /*37b0*/  NOP ;  /* 0x0000000000007918 */ /* 0x000fc00000000000 */
        /* <DEDUP_REMOVED lines=12> */
.L_x_64:


//--------------------- .nv.shared._Z32attention_fwd_kernel_ultra_largeILi64EEvPKfS1_S1_Pfiiiiif --------------------------
	.section	.nv.shared._Z32attention_fwd_kernel_ultra_largeILi64EEvPKfS1_S1_Pfiiiiif,"aw",@nobits
	.sectionflags	@""
	.align	16
	.zero		1024


//--------------------- .nv.shared.reserved.0     --------------------------
	.section	.nv.shared.reserved.0,"aw",@nobits
	.weak		__nv_reservedSMEM_offset_0_alias
	.size		__nv_reservedSMEM_offset_0_alias, 0, 64
	.other		__nv_reservedSMEM_offset_0_alias,@"STO_CUDA_RESERVED_SHARED STV_DEFAULT"
__nv_reservedSMEM_offset_0_alias:
	.zero		0
	.zero		64


//--------------------- .nv.constant0._Z32attention_fwd_kernel_ultra_largeILi64EEvPKfS1_S1_Pfiiiiif --------------------------
	.section	.nv.constant0._Z32attention_fwd_kernel_ultra_largeILi64EEvPKfS1_S1_Pfiiiiif,"a",@progbits
	.sectionflags	@""
	.align	4
.nv.constant0._Z32attention_fwd_kernel_ultra_largeILi64EEvPKfS1_S1_Pfiiiiif:
	.zero		952


//--------------------- SYMBOLS --------------------------

	.type		.nv.reservedSmem.offset0,@object
	.size		.nv.reservedSmem.offset0,0x4
	.type		.nv.reservedSmem.cap,@object
	.size		.nv.reservedSmem.cap,0x4
